def gluon_tcgen05(
    a_ptr,
    b_ptr,
    c_ptr,
    M,
    N,
    K,
    stride_am,
    stride_bk,
    stride_cm,
    BLOCK_M: gl.constexpr,
    BLOCK_N: gl.constexpr,
    BLOCK_K: gl.constexpr,
    DTYPE: gl.constexpr,
    A_LAYOUT: gl.constexpr,
    B_LAYOUT: gl.constexpr,
    C_LAYOUT: gl.constexpr,
    B_SHAPE: gl.constexpr,
    TMEM_LAYOUT: gl.constexpr,
    TMEM_REG: gl.constexpr,
    TRANS_B: gl.constexpr,
    NUM_BUFFERS: gl.constexpr,
):
    a_desc = tma.make_tensor_descriptor(
        a_ptr, [M, K], [stride_am, 1], [BLOCK_M, BLOCK_K], A_LAYOUT
    )
    b_desc = tma.make_tensor_descriptor(
        b_ptr,
        [N, K] if TRANS_B else [K, N],
        [stride_bk, 1],
        B_SHAPE,
        B_LAYOUT,
    )
    c_desc = tma.make_tensor_descriptor(
        c_ptr, [M, N], [stride_cm, 1], [BLOCK_M, BLOCK_N], C_LAYOUT
    )

    a_bufs = gl.allocate_shared_memory(
        DTYPE, [NUM_BUFFERS, BLOCK_M, BLOCK_K], A_LAYOUT
    )
    b_bufs = gl.allocate_shared_memory(DTYPE, [NUM_BUFFERS] + B_SHAPE, B_LAYOUT)

    pid_m = gl.program_id(0)
    pid_n = gl.program_id(1)
    off_m = pid_m * BLOCK_M
    off_n = pid_n * BLOCK_N

    tma_bars = gl.allocate_shared_memory(
        gl.int64, [NUM_BUFFERS, 1], mbarrier.MBarrierLayout()
    )
    mma_bars = gl.allocate_shared_memory(
        gl.int64, [NUM_BUFFERS, 1], mbarrier.MBarrierLayout()
    )
    for i in gl.static_range(NUM_BUFFERS):
        mbarrier.init(tma_bars.index(i), count=1)
        mbarrier.init(mma_bars.index(i), count=1)

    acc_tmem = allocate_tensor_memory(gl.float32, [BLOCK_M, BLOCK_N], TMEM_LAYOUT)
    idx = 0
    phase = 0
    use_acc = False
    for k in range(0, K, BLOCK_K):
        a = a_bufs.index(idx)
        b = b_bufs.index(idx)
        tma_bar = tma_bars.index(idx)
        mma_bar = mma_bars.index(idx)
        mbarrier.expect(
            tma_bar, a_desc.block_type.nbytes + b_desc.block_type.nbytes
        )
        tma.async_copy_global_to_shared(a_desc, [off_m, k], tma_bar, a)
        tma.async_copy_global_to_shared(
            b_desc, [off_n, k] if TRANS_B else [k, off_n], tma_bar, b
        )
        mbarrier.wait(tma_bar, phase=phase)

        if TRANS_B:
            b = b.permute((1, 0))
        tcgen05_mma(a, b, acc_tmem, use_acc=use_acc)
        tcgen05_commit(mma_bar)
        mbarrier.wait(mma_bar, phase=phase)
        use_acc = True

        idx += 1
        if idx == NUM_BUFFERS:
            idx = 0
            phase ^= 1

    for i in gl.static_range(NUM_BUFFERS):
        mbarrier.invalidate(tma_bars.index(i))
        mbarrier.invalidate(mma_bars.index(i))

    acc = acc_tmem.load(TMEM_REG)
    c_smem = gl.allocate_shared_memory(DTYPE, [BLOCK_M, BLOCK_N], C_LAYOUT)
    c_smem.store(acc.to(DTYPE))
    fence_async_shared()
    tma.async_copy_shared_to_global(c_desc, [off_m, off_n], c_smem)
    tma.store_wait(pendings=0)

# config = {"BLOCK_K": 64, "BLOCK_M": 128, "BLOCK_N": 256, "arch": "sm_100", "dtype": "fp8e4m3", "num_buffers": 4, "num_warps": 4, "trans_b": 0}
# arch = sm_100


// ===== COMPILED SASS (sm_100a) =====

	.target	sm_100a

	.elftype	@"ET_EXEC"


//--------------------- .note.nv.tkinfo           --------------------------
	.section	.note.nv.tkinfo,"",@"SHT_NOTE"
	.sectionflags	@"SHF_NOTE_NV_TKINFO"
	.tkinfo
        /*0018*/ 	.word	0x00000081
        /*0030*/ 	.string	""
        /*0030*/ 	.string	"ptxas-blackwell"
        /*0030*/ 	.string	"Cuda compilation tools, release 12.9, V12.9.86"
        /*0030*/ 	.string	"Build cuda_12.9.r12.9/compiler.36037853_0"
        /*0030*/ 	.string	"-v  -suppress-debug-info  -lineinfo  -arch sm_100a "



//--------------------- .note.nv.cuver            --------------------------
	.section	.note.nv.cuver,"",@"SHT_NOTE"
	.sectionflags	@"SHF_NOTE_NV_CUVER"
        /*0018*/ 	.short	0x0001
        /*001a*/ 	.short	0x0064
        /*001c*/ 	.short	0x0001
        /*001e*/ 	.short	0x0000
        /*0020*/ 	.short	0x0001
        /*0022*/ 	.short	0x0000


//--------------------- .nv.info                  --------------------------
	.section	.nv.info,"",@"SHT_CUDA_INFO"
	.align	4


	//----- nvinfo : EIATTR_REGCOUNT
	.align		4
        /*0000*/ 	.byte	0x04, 0x2f
        /*0002*/ 	.short	(.L_4 - .L_3)
	.align		4
.L_3:
        /*0004*/ 	.word	index@(gluon_tcgen05)
        /*0008*/ 	.word	0x000000aa


	//----- nvinfo : EIATTR_FRAME_SIZE
	.align		4
.L_4:
        /*000c*/ 	.byte	0x04, 0x11
        /*000e*/ 	.short	(.L_6 - .L_5)
	.align		4
.L_5:
        /*0010*/ 	.word	index@($__internal_2_$__cuda_sm10x_tcgen05_guardrail_trap_unallocated_columns_being_dealloced)
        /*0014*/ 	.word	0x00000000


	//----- nvinfo : EIATTR_FRAME_SIZE
	.align		4
.L_6:
        /*0018*/ 	.byte	0x04, 0x11
        /*001a*/ 	.short	(.L_8 - .L_7)
	.align		4
.L_7:
        /*001c*/ 	.word	index@($__internal_1_$__cuda_sm10x_tcgen05_guardrail_trap_phase_invalid_during_alloc)
        /*0020*/ 	.word	0x00000000


	//----- nvinfo : EIATTR_FRAME_SIZE
	.align		4
.L_8:
        /*0024*/ 	.byte	0x04, 0x11
        /*0026*/ 	.short	(.L_10 - .L_9)
	.align		4
.L_9:
        /*0028*/ 	.word	index@($__internal_0_$__cuda_sm10x_tcgen05_guardrail_trap_col_being_dealloced_not_returned_by_alloc)
        /*002c*/ 	.word	0x00000000


	//----- nvinfo : EIATTR_FRAME_SIZE
	.align		4
.L_10:
        /*0030*/ 	.byte	0x04, 0x11
        /*0032*/ 	.short	(.L_12 - .L_11)
	.align		4
.L_11:
        /*0034*/ 	.word	index@(gluon_tcgen05)
        /*0038*/ 	.word	0x00000000


	//----- nvinfo : EIATTR_MIN_STACK_SIZE
	.align		4
.L_12:
        /*003c*/ 	.byte	0x04, 0x12
        /*003e*/ 	.short	(.L_14 - .L_13)
	.align		4
.L_13:
        /*0040*/ 	.word	index@(gluon_tcgen05)
        /*0044*/ 	.word	0x00000000
.L_14:


//--------------------- .nv.info.gluon_tcgen05    --------------------------
	.section	.nv.info.gluon_tcgen05,"",@"SHT_CUDA_INFO"
	.sectionflags	@""
	.align	4


	//----- nvinfo : EIATTR_CUDA_API_VERSION
	.align		4
        /*0000*/ 	.byte	0x04, 0x37
        /*0002*/ 	.short	(.L_16 - .L_15)
.L_15:
        /*0004*/ 	.word	0x00000081


	//----- nvinfo : EIATTR_KPARAM_INFO
	.align		4
.L_16:
        /*0008*/ 	.byte	0x04, 0x17
        /*000a*/ 	.short	(.L_18 - .L_17)
.L_17:
        /*000c*/ 	.word	0x00000000
        /*0010*/ 	.short	0x000a
        /*0012*/ 	.short	0x0048
        /*0014*/ 	.byte	0x00, 0xf4, 0x21, 0x00


	//----- nvinfo : EIATTR_KPARAM_INFO
	.align		4
.L_18:
        /*0018*/ 	.byte	0x04, 0x17
        /*001a*/ 	.short	(.L_20 - .L_19)
.L_19:
        /*001c*/ 	.word	0x00000000
        /*0020*/ 	.short	0x0009
        /*0022*/ 	.short	0x0040
        /*0024*/ 	.byte	0x00, 0xf4, 0x21, 0x00


	//----- nvinfo : EIATTR_KPARAM_INFO
	.align		4
.L_20:
        /*0028*/ 	.byte	0x04, 0x17
        /*002a*/ 	.short	(.L_22 - .L_21)
.L_21:
        /*002c*/ 	.word	0x00000000
        /*0030*/ 	.short	0x0008
        /*0032*/ 	.short	0x0038
        /*0034*/ 	.byte	0x00, 0xf0, 0x21, 0x00


	//----- nvinfo : EIATTR_KPARAM_INFO
	.align		4
.L_22:
        /*0038*/ 	.byte	0x04, 0x17
        /*003a*/ 	.short	(.L_24 - .L_23)
.L_23:
        /*003c*/ 	.word	0x00000000
        /*0040*/ 	.short	0x0007
        /*0042*/ 	.short	0x0030
        /*0044*/ 	.byte	0x00, 0xf0, 0x21, 0x00


	//----- nvinfo : EIATTR_KPARAM_INFO
	.align		4
.L_24:
        /*0048*/ 	.byte	0x04, 0x17
        /*004a*/ 	.short	(.L_26 - .L_25)
.L_25:
        /*004c*/ 	.word	0x00000000
        /*0050*/ 	.short	0x0006
        /*0052*/ 	.short	0x0028
        /*0054*/ 	.byte	0x00, 0xf0, 0x21, 0x00


	//----- nvinfo : EIATTR_KPARAM_INFO
	.align		4
.L_26:
        /*0058*/ 	.byte	0x04, 0x17
        /*005a*/ 	.short	(.L_28 - .L_27)
.L_27:
        /*005c*/ 	.word	0x00000000
        /*0060*/ 	.short	0x0005
        /*0062*/ 	.short	0x0020
        /*0064*/ 	.byte	0x00, 0xf0, 0x11, 0x00


	//----- nvinfo : EIATTR_KPARAM_INFO
	.align		4
.L_28:
        /*0068*/ 	.byte	0x04, 0x17
        /*006a*/ 	.short	(.L_30 - .L_29)
.L_29:
        /*006c*/ 	.word	0x00000000
        /*0070*/ 	.short	0x0004
        /*0072*/ 	.short	0x001c
        /*0074*/ 	.byte	0x00, 0xf0, 0x11, 0x00


	//----- nvinfo : EIATTR_KPARAM_INFO
	.align		4
.L_30:
        /*0078*/ 	.byte	0x04, 0x17
        /*007a*/ 	.short	(.L_32 - .L_31)
.L_31:
        /*007c*/ 	.word	0x00000000
        /*0080*/ 	.short	0x0003
        /*0082*/ 	.short	0x0018
        /*0084*/ 	.byte	0x00, 0xf0, 0x11, 0x00


	//----- nvinfo : EIATTR_KPARAM_INFO
	.align		4
.L_32:
        /*0088*/ 	.byte	0x04, 0x17
        /*008a*/ 	.short	(.L_34 - .L_33)
.L_33:
        /*008c*/ 	.word	0x00000000
        /*0090*/ 	.short	0x0002
        /*0092*/ 	.short	0x0010
        /*0094*/ 	.byte	0x00, 0xf4, 0x21, 0x00


	//----- nvinfo : EIATTR_KPARAM_INFO
	.align		4
.L_34:
        /*0098*/ 	.byte	0x04, 0x17
        /*009a*/ 	.short	(.L_36 - .L_35)
.L_35:
        /*009c*/ 	.word	0x00000000
        /*00a0*/ 	.short	0x0001
        /*00a2*/ 	.short	0x0008
        /*00a4*/ 	.byte	0x00, 0xf4, 0x21, 0x00


	//----- nvinfo : EIATTR_KPARAM_INFO
	.align		4
.L_36:
        /*00a8*/ 	.byte	0x04, 0x17
        /*00aa*/ 	.short	(.L_38 - .L_37)
.L_37:
        /*00ac*/ 	.word	0x00000000
        /*00b0*/ 	.short	0x0000
        /*00b2*/ 	.short	0x0000
        /*00b4*/ 	.byte	0x00, 0xf4, 0x21, 0x00


	//----- nvinfo : EIATTR_AT_ENTRY_FRAGMENTS
	.align		4
.L_38:
        /*00b8*/ 	.byte	0x04, 0x4f
        /*00ba*/ 	.short	(.L_40 - .L_39)


	//   ....[0]....
.L_39:
        /*00bc*/ 	.word	0x00000004


	//----- nvinfo : EIATTR_RESERVED_SMEM_USED
	.align		4
.L_40:
        /*00c0*/ 	.byte	0x01, 0x41
	.zero		2


	//----- nvinfo : EIATTR_SPARSE_MMA_MASK
	.align		4
        /*00c4*/ 	.byte	0x03, 0x50
        /*00c6*/ 	.short	0x0000


	//----- nvinfo : EIATTR_TCGEN05_1CTA_USED
	.align		4
        /*00c8*/ 	.byte	0x01, 0x51
	.zero		2


	//----- nvinfo : EIATTR_MAXREG_COUNT
	.align		4
        /*00cc*/ 	.byte	0x03, 0x1b
        /*00ce*/ 	.short	0x00ff


	//----- nvinfo : EIATTR_NUM_BARRIERS
	.align		4
        /*00d0*/ 	.byte	0x02, 0x4c
        /*00d2*/ 	.byte	0x01
	.zero		1


	//----- nvinfo : EIATTR_INT_WARP_WIDE_INSTR_OFFSETS
	.align		4
        /*00d4*/ 	.byte	0x04, 0x31
        /*00d6*/ 	.short	(.L_42 - .L_41)


	//   ....[0]....
.L_41:
        /*00d8*/ 	.word	0x00001620


	//   ....[1]....
        /*00dc*/ 	.word	0x00001640


	//   ....[2]....
        /*00e0*/ 	.word	0x000016c0


	//   ....[3]....
        /*00e4*/ 	.word	0x00001ab0


	//   ....[4]....
        /*00e8*/ 	.word	0x00001ac0


	//   ....[5]....
        /*00ec*/ 	.word	0x00001b20


	//   ....[6]....
        /*00f0*/ 	.word	0x00001b30


	//   ....[7]....
        /*00f4*/ 	.word	0x00001d90


	//   ....[8]....
        /*00f8*/ 	.word	0x00001da0


	//   ....[9]....
        /*00fc*/ 	.word	0x00001f30


	//   ....[10]....
        /*0100*/ 	.word	0x00001f60


	//   ....[11]....
        /*0104*/ 	.word	0x00001f80


	//   ....[12]....
        /*0108*/ 	.word	0x00001fc0


	//   ....[13]....
        /*010c*/ 	.word	0x000021f0


	//   ....[14]....
        /*0110*/ 	.word	0x00002200


	//   ....[15]....
        /*0114*/ 	.word	0x00002500


	//   ....[16]....
        /*0118*/ 	.word	0x00002510


	//   ....[17]....
        /*011c*/ 	.word	0x00003120


	//   ....[18]....
        /*0120*/ 	.word	0x00003170


	//----- nvinfo : EIATTR_COOP_GROUP_MASK_REGIDS
	.align		4
.L_42:
        /*0124*/ 	.byte	0x04, 0x29
        /*0126*/ 	.short	(.L_44 - .L_43)


	//   ....[0]....
.L_43:
        /*0128*/ 	.word	0xffffffff


	//   ....[1]....
        /*012c*/ 	.word	0xffffffff


	//   ....[2]....
        /*0130*/ 	.word	0xffffffff


	//   ....[3]....
        /*0134*/ 	.word	0xffffffff


	//   ....[4]....
        /*0138*/ 	.word	0xffffffff


	//   ....[5]....
        /*013c*/ 	.word	0xffffffff


	//   ....[6]....
        /*0140*/ 	.word	0xffffffff


	//   ....[7]....
        /*0144*/ 	.word	0xffffffff


	//   ....[8]....
        /*0148*/ 	.word	0xffffffff


	//   ....[9]....
        /*014c*/ 	.word	0xffffffff


	//----- nvinfo : EIATTR_COOP_GROUP_INSTR_OFFSETS
	.align		4
.L_44:
        /*0150*/ 	.byte	0x04, 0x28
        /*0152*/ 	.short	(.L_46 - .L_45)


	//   ....[0]....
.L_45:
        /*0154*/ 	.word	0x00000050


	//   ....[1]....
        /*0158*/ 	.word	0x00000310


	//   ....[2]....
        /*015c*/ 	.word	0x000004f0


	//   ....[3]....
        /*0160*/ 	.word	0x000009a0


	//   ....[4]....
        /*0164*/ 	.word	0x00000ae0


	//   ....[5]....
        /*0168*/ 	.word	0x00000f50


	//   ....[6]....
        /*016c*/ 	.word	0x00001090


	//   ....[7]....
        /*0170*/ 	.word	0x000014e0


	//   ....[8]....
        /*0174*/ 	.word	0x00002fb0


	//   ....[9]....
        /*0178*/ 	.word	0x00003220


	//----- nvinfo : EIATTR_VRC_CTA_INIT_COUNT
	.align		4
.L_46:
        /*017c*/ 	.byte	0x02, 0x4a
        /*017e*/ 	.byte	0x80
	.zero		1


	//----- nvinfo : EIATTR_MBARRIER_INSTR_OFFSETS
	.align		4
        /*0180*/ 	.byte	0x04, 0x39
        /*0182*/ 	.short	(.L_48 - .L_47)


	//   ....[0]....
.L_47:
        /*0184*/ 	.word	0x000016e0
        /*0188*/ 	.word	0x000000ff
        /*018c*/ 	.word	0x00018000
        /*0190*/ 	.short	0x0100
        /*0192*/ 	.byte	0x0c
	.zero		1


	//   ....[1]....
        /*0194*/ 	.word	0x000016f0
        /*0198*/ 	.word	0x000000ff
        /*019c*/ 	.word	0x00018020
        /*01a0*/ 	.short	0x0100
        /*01a2*/ 	.byte	0x0c
	.zero		1


	//   ....[2]....
        /*01a4*/ 	.word	0x000017a0
        /*01a8*/ 	.word	0x000000ff
        /*01ac*/ 	.word	0x00018008
        /*01b0*/ 	.short	0x0100
        /*01b2*/ 	.byte	0x0c
	.zero		1


	//   ....[3]....
        /*01b4*/ 	.word	0x000017b0
        /*01b8*/ 	.word	0x000000ff
        /*01bc*/ 	.word	0x00018028
        /*01c0*/ 	.short	0x0100
        /*01c2*/ 	.byte	0x0c
	.zero		1


	//   ....[4]....
        /*01c4*/ 	.word	0x00001890
        /*01c8*/ 	.word	0x000000ff
        /*01cc*/ 	.word	0x00018010
        /*01d0*/ 	.short	0x0100
        /*01d2*/ 	.byte	0x0c
	.zero		1


	//   ....[5]....
        /*01d4*/ 	.word	0x000018a0
        /*01d8*/ 	.word	0x000000ff
        /*01dc*/ 	.word	0x00018030
        /*01e0*/ 	.short	0x0100
        /*01e2*/ 	.byte	0x0c
	.zero		1


	//   ....[6]....
        /*01e4*/ 	.word	0x000019b0
        /*01e8*/ 	.word	0x000000ff
        /*01ec*/ 	.word	0x00018018
        /*01f0*/ 	.short	0x0100
        /*01f2*/ 	.byte	0x0c
	.zero		1


	//   ....[7]....
        /*01f4*/ 	.word	0x000019c0
        /*01f8*/ 	.word	0x000000ff
        /*01fc*/ 	.word	0x00018038
        /*0200*/ 	.short	0x0100
        /*0202*/ 	.byte	0x0c
	.zero		1


	//   ....[8]....
        /*0204*/ 	.word	0x00001bc0
        /*0208*/ 	.word	0x000000ff
        /*020c*/ 	.word	0x00018000
        /*0210*/ 	.short	0x010a
        /*0212*/ 	.byte	0x0c
	.zero		1


	//   ....[9]....
        /*0214*/ 	.word	0x00001df0
        /*0218*/ 	.word	0x000000ff
        /*021c*/ 	.word	0x00018020
        /*0220*/ 	.short	0x010a
        /*0222*/ 	.byte	0x0c
	.zero		1


	//   ....[10]....
        /*0224*/ 	.word	0x00002040
        /*0228*/ 	.word	0x000000ff
        /*022c*/ 	.word	0x00018000
        /*0230*/ 	.short	0x010a
        /*0232*/ 	.byte	0x12
	.zero		1


	//   ....[11]....
        /*0234*/ 	.word	0x00002240
        /*0238*/ 	.word	0x000000ff
        /*023c*/ 	.word	0x00018020
        /*0240*/ 	.short	0x010a
        /*0242*/ 	.byte	0x12
	.zero		1


	//   ....[12]....
        /*0244*/ 	.word	0x00002310
        /*0248*/ 	.word	0x000000ff
        /*024c*/ 	.word	0x00018000
        /*0250*/ 	.short	0x0108
        /*0252*/ 	.byte	0x0c
	.zero		1


	//   ....[13]....
        /*0254*/ 	.word	0x00002320
        /*0258*/ 	.word	0x000000ff
        /*025c*/ 	.word	0x00018020
        /*0260*/ 	.short	0x0108
        /*0262*/ 	.byte	0x0c
	.zero		1


	//   ....[14]....
        /*0264*/ 	.word	0x00002370
        /*0268*/ 	.word	0x000000ff
        /*026c*/ 	.word	0x00018008
        /*0270*/ 	.short	0x0108
        /*0272*/ 	.byte	0x0c
	.zero		1


	//   ....[15]....
        /*0274*/ 	.word	0x00002380
        /*0278*/ 	.word	0x000000ff
        /*027c*/ 	.word	0x00018028
        /*0280*/ 	.short	0x0108
        /*0282*/ 	.byte	0x0c
	.zero		1


	//   ....[16]....
        /*0284*/ 	.word	0x000023d0
        /*0288*/ 	.word	0x000000ff
        /*028c*/ 	.word	0x00018010
        /*0290*/ 	.short	0x0108
        /*0292*/ 	.byte	0x0c
	.zero		1


	//   ....[17]....
        /*0294*/ 	.word	0x000023e0
        /*0298*/ 	.word	0x000000ff
        /*029c*/ 	.word	0x00018030
        /*02a0*/ 	.short	0x0108
        /*02a2*/ 	.byte	0x0c
	.zero		1


	//   ....[18]....
        /*02a4*/ 	.word	0x00002430
        /*02a8*/ 	.word	0x000000ff
        /*02ac*/ 	.word	0x00018018
        /*02b0*/ 	.short	0x0108
        /*02b2*/ 	.byte	0x0c
	.zero		1


	//   ....[19]....
        /*02b4*/ 	.word	0x00002440
        /*02b8*/ 	.word	0x000000ff
        /*02bc*/ 	.word	0x00018038
        /*02c0*/ 	.short	0x0108
        /*02c2*/ 	.byte	0x0c
	.zero		1


	//   ....[20]....
        /*02c4*/ 	.word	0x00003240
        /*02c8*/ 	.word	0x000000ff
        /*02cc*/ 	.word	0x00018000
        /*02d0*/ 	.short	0x010a
        /*02d2*/ 	.byte	0x0c
	.zero		1


	//   ....[21]....
        /*02d4*/ 	.word	0x00003270
        /*02d8*/ 	.word	0x000000ff
        /*02dc*/ 	.word	0x00018020
        /*02e0*/ 	.short	0x010a
        /*02e2*/ 	.byte	0x0c
	.zero		1


	//   ....[22]....
        /*02e4*/ 	.word	0x000032a0
        /*02e8*/ 	.word	0x000000ff
        /*02ec*/ 	.word	0x00018000
        /*02f0*/ 	.short	0x010a
        /*02f2*/ 	.byte	0x12
	.zero		1


	//   ....[23]....
        /*02f4*/ 	.word	0x000032d0
        /*02f8*/ 	.word	0x000000ff
        /*02fc*/ 	.word	0x00018020
        /*0300*/ 	.short	0x010a
        /*0302*/ 	.byte	0x12
	.zero		1


	//----- nvinfo : EIATTR_NUM_MBARRIERS
	.align		4
.L_48:
        /*0304*/ 	.byte	0x03, 0x38
        /*0306*/ 	.short	0x0008


	//----- nvinfo : EIATTR_EXIT_INSTR_OFFSETS
	.align		4
        /*0308*/ 	.byte	0x04, 0x1c
        /*030a*/ 	.short	(.L_50 - .L_49)


	//   ....[0]....
.L_49:
        /*030c*/ 	.word	0x00003230


	//----- nvinfo : EIATTR_REQNTID
	.align		4
.L_50:
        /*0310*/ 	.byte	0x04, 0x10
        /*0312*/ 	.short	(.L_52 - .L_51)
.L_51:
        /*0314*/ 	.word	0x00000080
        /*0318*/ 	.word	0x00000001
        /*031c*/ 	.word	0x00000001


	//----- nvinfo : EIATTR_CRS_STACK_SIZE
	.align		4
.L_52:
        /*0320*/ 	.byte	0x04, 0x1e
        /*0322*/ 	.short	(.L_54 - .L_53)
.L_53:
        /*0324*/ 	.word	0x00000000


	//----- nvinfo : EIATTR_CBANK_PARAM_SIZE
	.align		4
.L_54:
        /*0328*/ 	.byte	0x03, 0x19
        /*032a*/ 	.short	0x0050


	//----- nvinfo : EIATTR_PARAM_CBANK
	.align		4
        /*032c*/ 	.byte	0x04, 0x0a
        /*032e*/ 	.short	(.L_56 - .L_55)
	.align		4
.L_55:
        /*0330*/ 	.word	index@(.nv.constant0.gluon_tcgen05)
        /*0334*/ 	.short	0x0380
        /*0336*/ 	.short	0x0050


	//----- nvinfo : EIATTR_SW_WAR
	.align		4
.L_56:
        /*0338*/ 	.byte	0x04, 0x36
        /*033a*/ 	.short	(.L_58 - .L_57)
.L_57:
        /*033c*/ 	.word	0x00000008
.L_58:


//--------------------- .nv.compat                --------------------------
	.section	.nv.compat,"",@"SHT_CUDA_COMPAT_INFO"
	.align	4
        /*0000*/ 	.byte	0x02, 0x02, 0x02, 0x00, 0x02, 0x05, 0x05, 0x00, 0x02, 0x03, 0x03, 0x00, 0x02, 0x06, 0x01, 0x00


//--------------------- .nv.callgraph             --------------------------
	.section	.nv.callgraph,"",@"SHT_CUDA_CALLGRAPH"
	.align	4
	.sectionentsize	8
	.align		4
        /*0000*/ 	.word	0x00000000
	.align		4
        /*0004*/ 	.word	0xffffffff
	.align		4
        /*0008*/ 	.word	0x00000000
	.align		4
        /*000c*/ 	.word	0xfffffffe
	.align		4
        /*0010*/ 	.word	0x00000000
	.align		4
        /*0014*/ 	.word	0xfffffffd
	.align		4
        /*0018*/ 	.word	0x00000000
	.align		4
        /*001c*/ 	.word	0xfffffffc


//--------------------- .text.gluon_tcgen05       --------------------------
	.section	.text.gluon_tcgen05,"ax",@progbits
	.align	128
        .global         gluon_tcgen05
        .type           gluon_tcgen05,@function
        .size           gluon_tcgen05,(.L_x_85 - gluon_tcgen05)
        .other          gluon_tcgen05,@"STO_CUDA_ENTRY STV_DEFAULT"
gluon_tcgen05:
.text.gluon_tcgen05:
[----:B------:R-:W1:Y:S01]  /*0000*/  LDC R1, c[0x0][0x37c] ;  /* 0x0000df00ff017b82 */ /* 0x000e620000000800 */
[----:B------:R-:W2:Y:S02]  /*0010*/  S2R R0, SR_TID.X ;  /* 0x0000000000007919 */ /* 0x000ea40000002100 */
[----:B--2---:R-:W-:-:S13]  /*0020*/  ISETP.GE.U32.AND P2, PT, R0, 0x20, PT ;  /* 0x000000200000780c */ /* 0x004fda0003f46070 */
[----:B------:R-:W-:Y:S05]  /*0030*/  @P2 BRA `(.L_x_0) ;  /* 0x0000000000b82947 */ /* 0x000fea0003800000 */
[----:B------:R-:W2:Y:S01]  /*0040*/  S2UR UR6, SR_CgaCtaId ;  /* 0x00000000000679c3 */ /* 0x000ea20000008800 */
[----:B------:R-:W-:Y:S01]  /*0050*/  NOP ;  /* 0x0000000000007918 */ /* 0x000fe20000000000 */
[----:B------:R-:W-:Y:S02]  /*0060*/  UMOV UR4, 0x40 ;  /* 0x0000004000047882 */ /* 0x000fe40000000000 */
[----:B--2---:R-:W-:-:S09]  /*0070*/  ULEA UR4, UR6, UR4, 0x18 ;  /* 0x0000000406047291 */ /* 0x004fd2000f8ec0ff */
[----:B------:R-:W2:Y:S01]  /*0080*/  LDS.U8 R2, [UR4] ;  /* 0x00000004ff027984 */ /* 0x000ea20008000000 */
[----:B------:R-:W-:Y:S02]  /*0090*/  UMOV UR4, 0x400 ;  /* 0x0000040000047882 */ /* 0x000fe40000000000 */
[----:B------:R-:W-:Y:S01]  /*00a0*/  ULEA UR4, UR6, UR4, 0x18 ;  /* 0x0000000406047291 */ /* 0x000fe2000f8ec0ff */
[----:B--2---:R-:W-:-:S13]  /*00b0*/  ISETP.NE.AND P0, PT, R2, RZ, PT ;  /* 0x000000ff0200720c */ /* 0x004fda0003f05270 */
[----:B------:R-:W-:Y:S05]  /*00c0*/  @P0 BRA `(.L_x_1) ;  /* 0x00000000007c0947 */ /* 0x000fea0003800000 */
[----:B------:R-:W-:-:S13]  /*00d0*/  ELECT P0, URZ, PT ;  /* 0x0000000000ff782f */ /* 0x000fda0003800000 */
[----:B------:R-:W-:Y:S05]  /*00e0*/  @!P0 BRA `(.L_x_2) ;  /* 0x0000000000848947 */ /* 0x000fea0003800000 */
[----:B------:R-:W-:Y:S01]  /*00f0*/  UMOV UR5, 0x8 ;  /* 0x0000000800057882 */ /* 0x000fe20000000000 */
[----:B------:R-:W-:Y:S02]  /*0100*/  IMAD.MOV.U32 R5, RZ, RZ, 0x1 ;  /* 0x00000001ff057424 */ /* 0x000fe400078e00ff */
[----:B------:R-:W-:Y:S02]  /*0110*/  IMAD.MOV.U32 R3, RZ, RZ, 0xff ;  /* 0x000000ffff037424 */ /* 0x000fe400078e00ff */
[----:B------:R-:W-:Y:S04]  /*0120*/  DEPBAR.LE SB2, 0x36 ;  /* 0x0000ad800000791a */ /* 0x000fe80000000000 */
[----:B------:R-:W2:Y:S02]  /*0130*/  UTCATOMSWS.FIND_AND_SET.ALIGN UP0, UR5, UR5 ;  /* 0x00000005000575e3 */ /* 0x000ea40008000800 */
[----:B--2---:R-:W-:-:S04]  /*0140*/  PLOP3.LUT P0, PT, PT, PT, UP0, 0x80, 0x8 ;  /* 0x000000000008781c */ /* 0x004fc80003f0f008 */
[----:B------:R-:W-:-:S04]  /*0150*/  SEL R2, RZ, 0xffffffff, !P0 ;  /* 0xffffffffff027807 */ /* 0x000fc80004000000 */
[----:B------:R-:W-:Y:S01]  /*0160*/  ISETP.NE.AND P0, PT, R2, RZ, PT ;  /* 0x000000ff0200720c */ /* 0x000fe20003f05270 */
[----:B------:R-:W-:-:S12]  /*0170*/  IMAD.U32 R2, RZ, RZ, UR5 ;  /* 0x00000005ff027e24 */ /* 0x000fd8000f8e00ff */
[----:B------:R-:W-:Y:S05]  /*0180*/  @P0 BRA `(.L_x_3) ;  /* 0x0000000000240947 */ /* 0x000fea0003800000 */
.L_x_4:
[----:B------:R-:W-:Y:S05]  /*0190*/  NANOSLEEP 0x64 ;  /* 0x000000640000795d */ /* 0x000fea0003800000 */
[----:B------:R-:W-:-:S05]  /*01a0*/  UMOV UR5, 0x8 ;  /* 0x0000000800057882 */ /* 0x000fca0000000000 */
[----:B------:R-:W-:Y:S04]  /*01b0*/  DEPBAR.LE SB2, 0x36 ;  /* 0x0000ad800000791a */ /* 0x000fe80000000000 */
[----:B------:R-:W2:Y:S02]  /*01c0*/  UTCATOMSWS.FIND_AND_SET.ALIGN UP0, UR5, UR5 ;  /* 0x00000005000575e3 */ /* 0x000ea40008000800 */
[----:B--2---:R-:W-:-:S04]  /*01d0*/  PLOP3.LUT P0, PT, PT, PT, UP0, 0x80, 0x8 ;  /* 0x000000000008781c */ /* 0x004fc80003f0f008 */
[----:B------:R-:W-:-:S04]  /*01e0*/  SEL R2, RZ, 0xffffffff, !P0 ;  /* 0xffffffffff027807 */ /* 0x000fc80004000000 */
[----:B------:R-:W-:Y:S01]  /*01f0*/  ISETP.NE.AND P0, PT, R2, RZ, PT ;  /* 0x000000ff0200720c */ /* 0x000fe20003f05270 */
[----:B------:R-:W-:-:S12]  /*0200*/  IMAD.U32 R2, RZ, RZ, UR5 ;  /* 0x00000005ff027e24 */ /* 0x000fd8000f8e00ff */
[----:B------:R-:W-:Y:S05]  /*0210*/  @!P0 BRA `(.L_x_4) ;  /* 0xfffffffc00dc8947 */ /* 0x000fea000383ffff */
.L_x_3:
[C---:B------:R-:W-:Y:S01]  /*0220*/  VIADD R4, R2.reuse, 0x10 ;  /* 0x0000001002047836 */ /* 0x040fe20000000000 */
[----:B------:R-:W-:Y:S01]  /*0230*/  UMOV UR5, 0x50 ;  /* 0x0000005000057882 */ /* 0x000fe20000000000 */
[----:B------:R-:W-:Y:S01]  /*0240*/  SHF.L.U32 R3, R3, R2, RZ ;  /* 0x0000000203037219 */ /* 0x000fe200000006ff */
[----:B------:R-:W-:Y:S01]  /*0250*/  ULEA UR5, UR6, UR5, 0x18 ;  /* 0x0000000506057291 */ /* 0x000fe2000f8ec0ff */
[----:B------:R-:W-:Y:S01]  /*0260*/  IMAD.SHL.U32 R2, R2, 0x20, RZ ;  /* 0x0000002002027824 */ /* 0x000fe200078e00ff */
[----:B------:R-:W-:-:S04]  /*0270*/  SHF.L.U32 R4, R5, R4, RZ ;  /* 0x0000000405047219 */ /* 0x000fc800000006ff */
[----:B------:R-:W-:-:S05]  /*0280*/  LOP3.LUT R3, R4, R3, RZ, 0xfc, !PT ;  /* 0x0000000304037212 */ /* 0x000fca00078efcff */
[----:B------:R2:W-:Y:S04]  /*0290*/  ATOMS.OR RZ, [UR5], R3 ;  /* 0x00000003ffff798c */ /* 0x0005e8000b000005 */
[----:B------:R2:W-:Y:S01]  /*02a0*/  STS [UR4], R2 ;  /* 0x00000002ff007988 */ /* 0x0005e20008000804 */
[----:B------:R-:W-:Y:S05]  /*02b0*/  BRA `(.L_x_2) ;  /* 0x0000000000107947 */ /* 0x000fea0003800000 */
.L_x_1:
[----:B------:R-:W-:Y:S01]  /*02c0*/  IMAD.MOV.U32 R3, RZ, RZ, -0x1 ;  /* 0xffffffffff037424 */ /* 0x000fe200078e00ff */
[----:B------:R-:W-:-:S04]  /*02d0*/  MOV R2, 0x300 ;  /* 0x0000030000027802 */ /* 0x000fc80000000f00 */
[----:B------:R2:W-:Y:S03]  /*02e0*/  STS [UR4], R3 ;  /* 0x00000003ff007988 */ /* 0x0005e60008000804 */
[----:B-12---:R-:W-:Y:S05]  /*02f0*/  CALL.REL.NOINC `($__internal_1_$__cuda_sm10x_tcgen05_guardrail_trap_phase_invalid_during_alloc) ;  /* 0x00000030000c7944 */ /* 0x006fea0003c00000 */
.L_x_2:
[----:B------:R-:W-:Y:S05]  /*0300*/  WARPSYNC.ALL ;  /* 0x0000000000007948 */ /* 0x000fea0003800000 */
[----:B------:R-:W-:Y:S01]  /*0310*/  NOP ;  /* 0x0000000000007918 */ /* 0x000fe20000000000 */
.L_x_0:
[----:B------:R-:W3:Y:S08]  /*0320*/  S2UR UR4, SR_CgaCtaId ;  /* 0x00000000000479c3 */ /* 0x000ef00000008800 */
[----:B------:R-:W-:Y:S01]  /*0330*/  BAR.SYNC.DEFER_BLOCKING 0x0 ;  /* 0x0000000000007b1d */ /* 0x000fe20000010000 */
[----:B--2---:R-:W-:-:S05]  /*0340*/  LOP3.LUT R2, R0, 0x7f, RZ, 0xc0, !PT ;  /* 0x0000007f00027812 */ /* 0x004fca00078ec0ff */
[----:B------:R-:W-:Y:S02]  /*0350*/  UMOV UR12, 0x400 ;  /* 0x00000400000c7882 */ /* 0x000fe40000000000 */
[----:B------:R-:W2:Y:S08]  /*0360*/  LDC R12, c[0x0][0x3a0] ;  /* 0x0000e800ff0c7b82 */ /* 0x000eb00000000800 */
[----:B------:R-:W4:Y:S01]  /*0370*/  S2UR UR16, SR_CTAID.Y ;  /* 0x00000000001079c3 */ /* 0x000f220000002600 */
[----:B---3--:R-:W-:-:S09]  /*0380*/  ULEA UR12, UR4, UR12, 0x18 ;  /* 0x0000000c040c7291 */ /* 0x008fd2000f8ec0ff */
[----:B------:R-:W3:Y:S01]  /*0390*/  LDS R4, [UR12] ;  /* 0x0000000cff047984 */ /* 0x000ee20008000800 */
[----:B------:R-:W-:Y:S06]  /*03a0*/  BAR.SYNC.DEFER_BLOCKING 0x0 ;  /* 0x0000000000007b1d */ /* 0x000fec0000010000 */
[----:B------:R-:W-:Y:S05]  /*03b0*/  @P2 BRA `(.L_x_5) ;  /* 0x0000000000182947 */ /* 0x000fea0003800000 */
[----:B------:R-:W-:Y:S01]  /*03c0*/  ELECT P0, URZ, PT ;  /* 0x0000000000ff782f */ /* 0x000fe20003800000 */
[----:B------:R-:W-:Y:S01]  /*03d0*/  IMAD.MOV.U32 R3, RZ, RZ, 0x1 ;  /* 0x00000001ff037424 */ /* 0x000fe200078e00ff */
[----:B------:R-:W-:Y:S01]  /*03e0*/  UMOV UR5, 0x40 ;  /* 0x0000004000057882 */ /* 0x000fe20000000000 */
[----:B------:R-:W-:Y:S01]  /*03f0*/  UVIRTCOUNT.DEALLOC.SMPOOL 0x80 ;  /* 0x000000800000784c */ /* 0x000fe20000000000 */
[----:B------:R-:W-:-:S09]  /*0400*/  ULEA UR5, UR4, UR5, 0x18 ;  /* 0x0000000504057291 */ /* 0x000fd2000f8ec0ff */
[----:B------:R5:W-:Y:S03]  /*0410*/  @P0 STS.U8 [UR5], R3 ;  /* 0x00000003ff000988 */ /* 0x000be60008000005 */
.L_x_5:
[----:B------:R-:W5:Y:S01]  /*0420*/  S2UR UR4, SR_CTAID.Z ;  /* 0x00000000000479c3 */ /* 0x000f620000002700 */
[----:B------:R-:W4:Y:S01]  /*0430*/  LDCU UR5, c[0x0][0x370] ;  /* 0x00006e00ff0577ac */ /* 0x000f220008000800 */
[----:B------:R-:W-:Y:S01]  /*0440*/  ISETP.GE.U32.AND P0, PT, R2, 0x20, PT ;  /* 0x000000200200780c */ /* 0x000fe20003f06070 */
[----:B--2---:R-:W-:Y:S01]  /*0450*/  VIADD R6, R12, 0xffffffff ;  /* 0xffffffff0c067836 */ /* 0x004fe20000000000 */
[C---:B------:R-:W-:Y:S01]  /*0460*/  ISETP.NE.U32.AND P3, PT, R2.reuse, RZ, PT ;  /* 0x000000ff0200720c */ /* 0x040fe20003f65070 */
[----:B------:R-:W5:Y:S02]  /*0470*/  LDCU UR6, c[0x0][0x374] ;  /* 0x00006e80ff0677ac */ /* 0x000f640008000800 */
[----:B-----5:R-:W-:Y:S01]  /*0480*/  LEA R3, R2, UR12, 0x2 ;  /* 0x0000000c02037c11 */ /* 0x020fe2000f8e10ff */
[----:B------:R-:W-:Y:S01]  /*0490*/  BSSY.RECONVERGENT B0, `(.L_x_6) ;  /* 0x0000015000007945 */ /* 0x000fe20003800200 */
[----:B------:R-:W4:Y:S01]  /*04a0*/  S2UR UR7, SR_CTAID.X ;  /* 0x00000000000779c3 */ /* 0x000f220000002500 */
[----:B------:R-:W2:Y:S01]  /*04b0*/  LDCU.64 UR14, c[0x0][0x3c0] ;  /* 0x00007800ff0e77ac */ /* 0x000ea20008000a00 */
[----:B---3--:R-:W-:-:S04]  /*04c0*/  R2UR UR24, R4 ;  /* 0x00000000041872ca */ /* 0x008fc800000e0000 */
[----:B------:R3:W-:Y:S02]  /*04d0*/  @!P0 STS [R3], RZ ;  /* 0x000000ff03008388 */ /* 0x0007e40000000800 */
[----:B------:R-:W5:Y:S01]  /*04e0*/  LDC R7, c[0x0][0x398] ;  /* 0x0000e600ff077b82 */ /* 0x000f620000000800 */
[----:B------:R-:W-:Y:S01]  /*04f0*/  NOP ;  /* 0x0000000000007918 */ /* 0x000fe20000000000 */
[----:B------:R3:W-:Y:S01]  /*0500*/  @!P3 STS [UR12+0x20], R6 ;  /* 0x00002006ff00b988 */ /* 0x0007e2000800080c */
[----:B----4-:R-:W-:-:S04]  /*0510*/  UIMAD UR4, UR4, UR6, UR16 ;  /* 0x00000006040472a4 */ /* 0x010fc8000f8e0210 */
[----:B------:R-:W-:-:S04]  /*0520*/  UIMAD UR4, UR4, UR5, UR7 ;  /* 0x00000005040472a4 */ /* 0x000fc8000f8e0207 */
[----:B------:R-:W-:-:S04]  /*0530*/  UIMAD UR4, UR4, 0x180, URZ ;  /* 0x00000180040478a4 */ /* 0x000fc8000f8e02ff */
[----:B--2---:R-:W-:Y:S01]  /*0540*/  UIADD3 UR20, UP0, UPT, UR4, UR14, URZ ;  /* 0x0000000e04147290 */ /* 0x004fe2000ff1e0ff */
[----:B-----5:R-:W-:-:S03]  /*0550*/  VIADD R7, R7, 0xffffffff ;  /* 0xffffffff07077836 */ /* 0x020fc60000000000 */
[----:B------:R-:W-:Y:S01]  /*0560*/  ULEA.HI.X.SX32 UR21, UR4, UR15, 0x1, UP0 ;  /* 0x0000000f04157291 */ /* 0x000fe200080f0eff */
[----:B---3--:R-:W-:Y:S11]  /*0570*/  @P3 BRA `(.L_x_7) ;  /* 0x0000000000183947 */ /* 0x008ff60003800000 */
[----:B------:R-:W2:Y:S01]  /*0580*/  LDS R4, [UR12+0x8] ;  /* 0x0000080cff047984 */ /* 0x000ea20008000800 */
[----:B------:R-:W3:Y:S01]  /*0590*/  LDC.64 R8, c[0x0][0x380] ;  /* 0x0000e000ff087b82 */ /* 0x000ee20000000a00 */
[----:B------:R-:W-:Y:S02]  /*05a0*/  IMAD.MOV.U32 R5, RZ, RZ, 0x70 ;  /* 0x00000070ff057424 */ /* 0x000fe400078e00ff */
[----:B---3--:R3:W-:Y:S03]  /*05b0*/  STS.64 [UR12], R8 ;  /* 0x00000008ff007988 */ /* 0x0087e60008000a0c */
[----:B--2---:R-:W-:-:S05]  /*05c0*/  LOP3.LUT R4, R4, 0x10, R5, 0xd8, !PT ;  /* 0x0000001004047812 */ /* 0x004fca00078ed805 */
[----:B------:R3:W-:Y:S02]  /*05d0*/  STS [UR12+0x8], R4 ;  /* 0x00000804ff007988 */ /* 0x0007e4000800080c */
.L_x_7:
[----:B------:R-:W-:Y:S05]  /*05e0*/  BSYNC.RECONVERGENT B0 ;  /* 0x0000000000007941 */ /* 0x000fea0003800200 */
.L_x_6:
[----:B------:R-:W-:Y:S04]  /*05f0*/  BSSY.RECONVERGENT B0, `(.L_x_8) ;  /* 0x000000a000007945 */ /* 0x000fe80003800200 */
[----:B------:R-:W-:Y:S05]  /*0600*/  @P3 BRA `(.L_x_9) ;  /* 0x0000000000203947 */ /* 0x000fea0003800000 */
[----:B---3--:R-:W2:Y:S01]  /*0610*/  LDS R4, [UR12+0x34] ;  /* 0x0000340cff047984 */ /* 0x008ea20008000800 */
[----:B------:R-:W-:Y:S02]  /*0620*/  IMAD.MOV.U32 R5, RZ, RZ, 0x3f000000 ;  /* 0x3f000000ff057424 */ /* 0x000fe400078e00ff */
[----:B------:R-:W-:Y:S01]  /*0630*/  @!P3 IMAD.MOV.U32 R8, RZ, RZ, 0x7f ;  /* 0x0000007fff08b424 */ /* 0x000fe200078e00ff */
[----:B------:R-:W3:Y:S02]  /*0640*/  @!P3 LDS R9, [UR12+0x38] ;  /* 0x0000380cff09b984 */ /* 0x000ee40008000800 */
[----:B--2---:R-:W-:Y:S02]  /*0650*/  LOP3.LUT R4, R4, 0xff000000, R5, 0xb8, !PT ;  /* 0xff00000004047812 */ /* 0x004fe400078eb805 */
[----:B---3--:R-:W-:-:S03]  /*0660*/  @!P3 LOP3.LUT R5, R9, 0xff, R8, 0xb8, !PT ;  /* 0x000000ff0905b812 */ /* 0x008fc600078eb808 */
[----:B------:R2:W-:Y:S04]  /*0670*/  STS [UR12+0x34], R4 ;  /* 0x00003404ff007988 */ /* 0x0005e8000800080c */
[----:B------:R2:W-:Y:S02]  /*0680*/  @!P3 STS [UR12+0x38], R5 ;  /* 0x00003805ff00b988 */ /* 0x0005e4000800080c */
.L_x_9:
[----:B------:R-:W-:Y:S05]  /*0690*/  BSYNC.RECONVERGENT B0 ;  /* 0x0000000000007941 */ /* 0x000fea0003800200 */
.L_x_8:
[----:B------:R-:W-:Y:S04]  /*06a0*/  BSSY.RECONVERGENT B0, `(.L_x_10) ;  /* 0x000000a000007945 */ /* 0x000fe80003800200 */
[----:B------:R-:W-:Y:S05]  /*06b0*/  @P3 BRA `(.L_x_11) ;  /* 0x0000000000203947 */ /* 0x000fea0003800000 */
[----:B--23--:R-:W2:Y:S01]  /*06c0*/  LDS R4, [UR12+0x1c] ;  /* 0x00001c0cff047984 */ /* 0x00cea20008000800 */
[----:B------:R-:W3:Y:S03]  /*06d0*/  LDC.64 R10, c[0x0][0x3a8] ;  /* 0x0000ea00ff0a7b82 */ /* 0x000ee60000000a00 */
[----:B------:R4:W-:Y:S01]  /*06e0*/  STS [UR12+0x24], R7 ;  /* 0x00002407ff007988 */ /* 0x0009e2000800080c */
[--C-:B---3--:R-:W-:Y:S02]  /*06f0*/  SHF.R.U32.HI R9, RZ, 0x4, R11.reuse ;  /* 0x00000004ff097819 */ /* 0x108fe4000001160b */
[----:B------:R-:W-:-:S05]  /*0700*/  SHF.R.U64 R5, R10, 0x4, R11 ;  /* 0x000000040a057819 */ /* 0x000fca000000120b */
[----:B------:R4:W-:Y:S01]  /*0710*/  STS [UR12+0xc], R5 ;  /* 0x00000c05ff007988 */ /* 0x0009e2000800080c */
[----:B--2---:R-:W-:-:S05]  /*0720*/  LOP3.LUT R4, R4, 0xf, R9, 0xb8, !PT ;  /* 0x0000000f04047812 */ /* 0x004fca00078eb809 */
[----:B------:R4:W-:Y:S02]  /*0730*/  STS [UR12+0x1c], R4 ;  /* 0x00001c04ff007988 */ /* 0x0009e4000800080c */
.L_x_11:
[----:B------:R-:W-:Y:S05]  /*0740*/  BSYNC.RECONVERGENT B0 ;  /* 0x0000000000007941 */ /* 0x000fea0003800200 */
.L_x_10:
[----:B------:R-:W-:Y:S04]  /*0750*/  BSSY.RECONVERGENT B1, `(.L_x_12) ;  /* 0x000001d000017945 */ /* 0x000fe80003800200 */
[----:B------:R-:W-:Y:S04]  /*0760*/  BSSY.RELIABLE B0, `(.L_x_13) ;  /* 0x0000018000007945 */ /* 0x000fe80003800100 */
[----:B------:R-:W-:Y:S05]  /*0770*/  @P3 BRA `(.L_x_14) ;  /* 0x00000000001c3947 */ /* 0x000fea0003800000 */
[----:B--234-:R-:W2:Y:S02]  /*0780*/  LDS R4, [UR12+0x34] ;  /* 0x0000340cff047984 */ /* 0x01cea40008000800 */
[----:B--2---:R-:W-:-:S05]  /*0790*/  LOP3.LUT R4, R4, 0x7, RZ, 0xb8, !PT ;  /* 0x0000000704047812 */ /* 0x004fca00078eb8ff */
[----:B------:R2:W-:Y:S01]  /*07a0*/  STS [UR12+0x34], R4 ;  /* 0x00003404ff007988 */ /* 0x0005e2000800080c */
[----:B------:R-:W-:Y:S05]  /*07b0*/  @P3 BRA `(.L_x_15) ;  /* 0x00000000001c3947 */ /* 0x000fea0003800000 */
[----:B--2---:R-:W2:Y:S02]  /*07c0*/  LDS R4, [UR12+0x34] ;  /* 0x0000340cff047984 */ /* 0x004ea40008000800 */
[----:B--2---:R-:W-:-:S05]  /*07d0*/  LOP3.LUT R4, R4, 0x38, RZ, 0xb8, !PT ;  /* 0x0000003804047812 */ /* 0x004fca00078eb8ff */
[----:B------:R5:W-:Y:S02]  /*07e0*/  STS [UR12+0x34], R4 ;  /* 0x00003404ff007988 */ /* 0x000be4000800080c */
.L_x_14:
[----:B------:R-:W-:Y:S05]  /*07f0*/  @P3 BRA `(.L_x_16) ;  /* 0x00000000001c3947 */ /* 0x000fea0003800000 */
[----:B--2345:R-:W2:Y:S02]  /*0800*/  LDS R4, [UR12+0x8] ;  /* 0x0000080cff047984 */ /* 0x03cea40008000800 */
[----:B--2---:R-:W-:-:S05]  /*0810*/  LOP3.LUT R4, R4, 0x780, RZ, 0xb8, !PT ;  /* 0x0000078004047812 */ /* 0x004fca00078eb8ff */
[----:B------:R3:W-:Y:S02]  /*0820*/  STS [UR12+0x8], R4 ;  /* 0x00000804ff007988 */ /* 0x0007e4000800080c */
.L_x_15:
[----:B------:R-:W-:Y:S05]  /*0830*/  @P3 BRA `(.L_x_17) ;  /* 0x0000000000283947 */ /* 0x000fea0003800000 */
[----:B--23--:R-:W2:Y:S02]  /*0840*/  LDS R4, [UR12+0x8] ;  /* 0x0000080cff047984 */ /* 0x00cea40008000800 */
[----:B--2---:R-:W-:-:S05]  /*0850*/  LOP3.LUT R4, R4, 0x1800, RZ, 0xb8, !PT ;  /* 0x0000180004047812 */ /* 0x004fca00078eb8ff */
[----:B------:R2:W-:Y:S02]  /*0860*/  STS [UR12+0x8], R4 ;  /* 0x00000804ff007988 */ /* 0x0005e4000800080c */
.L_x_16:
[----:B------:R-:W-:Y:S05]  /*0870*/  @P3 BREAK.RELIABLE B0 ;  /* 0x0000000000003942 */ /* 0x000fea0003800100 */
[----:B------:R-:W-:Y:S05]  /*0880*/  @P3 BRA `(.L_x_18) ;  /* 0x0000000000243947 */ /* 0x000fea0003800000 */
[----:B--2-4-:R-:W2:Y:S01]  /*0890*/  LDS R5, [UR12+0x8] ;  /* 0x0000080cff057984 */ /* 0x014ea20008000800 */
[----:B---3-5:R-:W-:-:S05]  /*08a0*/  IMAD.MOV.U32 R4, RZ, RZ, 0x6000 ;  /* 0x00006000ff047424 */ /* 0x028fca00078e00ff */
[----:B--2---:R-:W-:-:S04]  /*08b0*/  LOP3.LUT R4, R5, 0x4000, R4, 0xd8, !PT ;  /* 0x0000400005047812 */ /* 0x004fc800078ed804 */
[----:B------:R-:W-:-:S05]  /*08c0*/  LOP3.LUT R4, R4, 0x400000, RZ, 0xb8, !PT ;  /* 0x0040000004047812 */ /* 0x000fca00078eb8ff */
[----:B------:R4:W-:Y:S02]  /*08d0*/  STS [UR12+0x8], R4 ;  /* 0x00000804ff007988 */ /* 0x0009e4000800080c */
.L_x_17:
[----:B------:R-:W-:Y:S05]  /*08e0*/  BSYNC.RELIABLE B0 ;  /* 0x0000000000007941 */ /* 0x000fea0003800100 */
.L_x_13:
[----:B--234-:R-:W2:Y:S02]  /*08f0*/  @!P3 LDS R4, [UR12+0x8] ;  /* 0x0000080cff04b984 */ /* 0x01cea40008000800 */
[----:B--2---:R-:W-:-:S05]  /*0900*/  @!P3 LOP3.LUT R4, R4, 0x8000, RZ, 0xb8, !PT ;  /* 0x000080000404b812 */ /* 0x004fca00078eb8ff */
[----:B------:R2:W-:Y:S02]  /*0910*/  @!P3 STS [UR12+0x8], R4 ;  /* 0x00000804ff00b988 */ /* 0x0005e4000800080c */
.L_x_18:
[----:B------:R-:W-:Y:S05]  /*0920*/  BSYNC.RECONVERGENT B1 ;  /* 0x0000000000017941 */ /* 0x000fea0003800200 */
.L_x_12:
[----:B------:R-:W-:Y:S05]  /*0930*/  WARPSYNC.ALL ;  /* 0x0000000000007948 */ /* 0x000fea0003800000 */
[----:B------:R-:W-:Y:S01]  /*0940*/  NOP ;  /* 0x0000000000007918 */ /* 0x000fe20000000000 */
[----:B---3--:R-:W3:Y:S02]  /*0950*/  LDC R8, c[0x0][0x39c] ;  /* 0x0000e700ff087b82 */ /* 0x008ee40000000800 */
[----:B---3--:R-:W-:Y:S01]  /*0960*/  VIADD R8, R8, 0xffffffff ;  /* 0xffffffff08087836 */ /* 0x008fe20000000000 */
[----:B------:R-:W-:Y:S06]  /*0970*/  @P0 BRA `(.L_x_19) ;  /* 0x0000000000300947 */ /* 0x000fec0003800000 */
[----:B--2-45:R-:W2:Y:S01]  /*0980*/  S2R R4, SR_LANEID ;  /* 0x0000000000047919 */ /* 0x034ea20000000000 */
[----:B------:R-:W-:Y:S05]  /*0990*/  WARPSYNC.ALL ;  /* 0x0000000000007948 */ /* 0x000fea0003800000 */
[----:B------:R-:W-:Y:S01]  /*09a0*/  NOP ;  /* 0x0000000000007918 */ /* 0x000fe20000000000 */
[----:B--2---:R-:W-:-:S05]  /*09b0*/  IMAD.SHL.U32 R9, R4, 0x4, RZ ;  /* 0x0000000404097824 */ /* 0x004fca00078e00ff */
[----:B------:R-:W2:Y:S01]  /*09c0*/  LDS R11, [R9+UR12] ;  /* 0x0000000c090b7984 */ /* 0x000ea20008000800 */
[----:B------:R-:W-:-:S05]  /*09d0*/  IADD3 R4, P1, PT, R9, UR20, RZ ;  /* 0x0000001409047c10 */ /* 0x000fca000ff3e0ff */
[----:B------:R-:W-:-:S05]  /*09e0*/  IMAD.X R5, RZ, RZ, UR21, P1 ;  /* 0x00000015ff057e24 */ /* 0x000fca00088e06ff */
[----:B--2---:R3:W2:Y:S01]  /*09f0*/  ATOMG.E.EXCH.STRONG.GPU PT, RZ, [R4], R11 ;  /* 0x0000000b04ff73a8 */ /* 0x0046a200041ee100 */
[----:B------:R-:W-:-:S04]  /*0a00*/  DEPBAR {5,4,3,2,1,0} ;  /* 0x0000003f0000791a */ /* 0x000fc80000000000 */
[----:B------:R-:W4:Y:S02]  /*0a10*/  CCTL.E.C.LDCU.IV.DEEP [UR20] ;  /* 0x0000000014007540 */ /* 0x000f240009c08000 */
[----:B----4-:R3:W-:Y:S01]  /*0a20*/  UTMACCTL.IV [UR20] ;  /* 0x00000000140079b9 */ /* 0x0107e20008000000 */
[----:B------:R-:W-:Y:S01]  /*0a30*/  NOP ;  /* 0x0000000000007918 */ /* 0x000fe20000000000 */
.L_x_19:
[----:B------:R-:W-:Y:S05]  /*0a40*/  @P0 BRA `(.L_x_20) ;  /* 0x00000000000c0947 */ /* 0x000fea0003800000 */
[----:B------:R0:W-:Y:S01]  /*0a50*/  UTMACMDFLUSH ;  /* 0x00000000000079b7 */ /* 0x0001e20000000000 */
[----:B------:R-:W-:Y:S05]  /*0a60*/  @P0 BRA `(.L_x_20) ;  /* 0x0000000000040947 */ /* 0x000fea0003800000 */
[----:B------:R-:W-:-:S04]  /*0a70*/  DEPBAR.LE SB0, 0x0 ;  /* 0x000080000000791a */ /* 0x000fc80000000000 */
.L_x_20:
[----:B------:R-:W-:Y:S05]  /*0a80*/  WARPSYNC.ALL ;  /* 0x0000000000007948 */ /* 0x000fea0003800000 */
[----:B------:R-:W-:Y:S01]  /*0a90*/  NOP ;  /* 0x0000000000007918 */ /* 0x000fe20000000000 */
[----:B--2---:R-:W-:Y:S06]  /*0aa0*/  BAR.SYNC.DEFER_BLOCKING 0x0 ;  /* 0x0000000000007b1d */ /* 0x004fec0000010000 */
[----:B------:R-:W-:Y:S02]  /*0ab0*/  BSSY.RECONVERGENT B1, `(.L_x_21) ;  /* 0x000000b000017945 */ /* 0x000fe40003800200 */
[----:B------:R-:W-:Y:S06]  /*0ac0*/  BAR.SYNC.DEFER_BLOCKING 0x0 ;  /* 0x0000000000007b1d */ /* 0x000fec0000010000 */
[----:B------:R2:W-:Y:S01]  /*0ad0*/  @!P0 STS [R3], RZ ;  /* 0x000000ff03008388 */ /* 0x0005e20000000800 */
[----:B------:R-:W-:Y:S01]  /*0ae0*/  NOP ;  /* 0x0000000000007918 */ /* 0x000fe20000000000 */
[----:B------:R-:W-:Y:S05]  /*0af0*/  @P3 BRA `(.L_x_22) ;  /* 0x0000000000183947 */ /* 0x000fea0003800000 */
[----:B---345:R-:W3:Y:S01]  /*0b00*/  LDS R4, [UR12+0x8] ;  /* 0x0000080cff047984 */ /* 0x038ee20008000800 */
[----:B------:R-:W4:Y:S01]  /*0b10*/  LDC.64 R10, c[0x0][0x388] ;  /* 0x0000e200ff0a7b82 */ /* 0x000f220000000a00 */
[----:B------:R-:W-:Y:S02]  /*0b20*/  IMAD.MOV.U32 R5, RZ, RZ, 0x70 ;  /* 0x00000070ff057424 */ /* 0x000fe400078e00ff */
[----:B----4-:R4:W-:Y:S03]  /*0b30*/  STS.64 [UR12], R10 ;  /* 0x0000000aff007988 */ /* 0x0109e60008000a0c */
[----:B---3--:R-:W-:-:S05]  /*0b40*/  LOP3.LUT R4, R4, 0x10, R5, 0xd8, !PT ;  /* 0x0000001004047812 */ /* 0x008fca00078ed805 */
[----:B------:R4:W-:Y:S02]  /*0b50*/  STS [UR12+0x8], R4 ;  /* 0x00000804ff007988 */ /* 0x0009e4000800080c */
.L_x_22:
[----:B---3--:R-:W-:Y:S05]  /*0b60*/  BSYNC.RECONVERGENT B1 ;  /* 0x0000000000017941 */ /* 0x008fea0003800200 */
.L_x_21:
[----:B------:R-:W-:Y:S04]  /*0b70*/  BSSY.RECONVERGENT B1, `(.L_x_23) ;  /* 0x000000a000017945 */ /* 0x000fe80003800200 */
[----:B------:R-:W-:Y:S05]  /*0b80*/  @P3 BRA `(.L_x_24) ;  /* 0x0000000000203947 */ /* 0x000fea0003800000 */
[----:B----45:R-:W3:Y:S01]  /*0b90*/  LDS R4, [UR12+0x34] ;  /* 0x0000340cff047984 */ /* 0x030ee20008000800 */
[----:B------:R-:W-:Y:S02]  /*0ba0*/  IMAD.MOV.U32 R5, RZ, RZ, 0x7f000000 ;  /* 0x7f000000ff057424 */ /* 0x000fe400078e00ff */
[----:B------:R-:W-:Y:S01]  /*0bb0*/  @!P3 IMAD.MOV.U32 R9, RZ, RZ, 0x3f ;  /* 0x0000003fff09b424 */ /* 0x000fe200078e00ff */
[----:B------:R-:W4:Y:S02]  /*0bc0*/  @!P3 LDS R10, [UR12+0x38] ;  /* 0x0000380cff0ab984 */ /* 0x000f240008000800 */
[----:B---3--:R-:W-:Y:S02]  /*0bd0*/  LOP3.LUT R4, R4, 0xff000000, R5, 0xb8, !PT ;  /* 0xff00000004047812 */ /* 0x008fe400078eb805 */
[----:B----4-:R-:W-:-:S03]  /*0be0*/  @!P3 LOP3.LUT R5, R10, 0xff, R9, 0xb8, !PT ;  /* 0x000000ff0a05b812 */ /* 0x010fc600078eb809 */
[----:B------:R3:W-:Y:S04]  /*0bf0*/  STS [UR12+0x34], R4 ;  /* 0x00003404ff007988 */ /* 0x0007e8000800080c */
[----:B------:R3:W-:Y:S02]  /*0c00*/  @!P3 STS [UR12+0x38], R5 ;  /* 0x00003805ff00b988 */ /* 0x0007e4000800080c */
.L_x_24:
[----:B------:R-:W-:Y:S05]  /*0c10*/  BSYNC.RECONVERGENT B1 ;  /* 0x0000000000017941 */ /* 0x000fea0003800200 */
.L_x_23:
[----:B------:R-:W-:Y:S04]  /*0c20*/  BSSY.RECONVERGENT B1, `(.L_x_25) ;  /* 0x0000004000017945 */ /* 0x000fe80003800200 */
[----:B------:R-:W-:Y:S05]  /*0c30*/  @P3 BRA `(.L_x_26) ;  /* 0x0000000000083947 */ /* 0x000fea0003800000 */
[----:B------:R2:W-:Y:S04]  /*0c40*/  STS [UR12+0x24], R6 ;  /* 0x00002406ff007988 */ /* 0x0005e8000800080c */
[----:B------:R2:W-:Y:S02]  /*0c50*/  STS [UR12+0x20], R8 ;  /* 0x00002008ff007988 */ /* 0x0005e4000800080c */
.L_x_26:
[----:B------:R-:W-:Y:S05]  /*0c60*/  BSYNC.RECONVERGENT B1 ;  /* 0x0000000000017941 */ /* 0x000fea0003800200 */
.L_x_25:
[----:B------:R-:W-:Y:S04]  /*0c70*/  BSSY.RECONVERGENT B2, `(.L_x_27) ;  /* 0x0000025000027945 */ /* 0x000fe80003800200 */
[----:B------:R-:W-:Y:S04]  /*0c80*/  BSSY.RELIABLE B1, `(.L_x_28) ;  /* 0x0000020000017945 */ /* 0x000fe80003800100 */
[----:B------:R-:W-:Y:S05]  /*0c90*/  @P3 BRA `(.L_x_29) ;  /* 0x00000000002c3947 */ /* 0x000fea0003800000 */
[----:B---345:R-:W3:Y:S01]  /*0ca0*/  LDS R4, [UR12+0x1c] ;  /* 0x00001c0cff047984 */ /* 0x038ee20008000800 */
[----:B------:R-:W4:Y:S02]  /*0cb0*/  LDC.64 R10, c[0x0][0x3b0] ;  /* 0x0000ec00ff0a7b82 */ /* 0x000f240000000a00 */
[--C-:B----4-:R-:W-:Y:S02]  /*0cc0*/  SHF.R.U32.HI R9, RZ, 0x4, R11.reuse ;  /* 0x00000004ff097819 */ /* 0x110fe4000001160b */
[----:B------:R-:W-:-:S05]  /*0cd0*/  SHF.R.U64 R5, R10, 0x4, R11 ;  /* 0x000000040a057819 */ /* 0x000fca000000120b */
[----:B------:R4:W-:Y:S01]  /*0ce0*/  STS [UR12+0xc], R5 ;  /* 0x00000c05ff007988 */ /* 0x0009e2000800080c */
[----:B---3--:R-:W-:-:S05]  /*0cf0*/  LOP3.LUT R4, R4, 0xf, R9, 0xb8, !PT ;  /* 0x0000000f04047812 */ /* 0x008fca00078eb809 */
[----:B------:R4:W-:Y:S01]  /*0d00*/  STS [UR12+0x1c], R4 ;  /* 0x00001c04ff007988 */ /* 0x0009e2000800080c */
[----:B------:R-:W-:Y:S05]  /*0d10*/  @P3 BRA `(.L_x_30) ;  /* 0x00000000001c3947 */ /* 0x000fea0003800000 */
[----:B----4-:R-:W3:Y:S02]  /*0d20*/  LDS R4, [UR12+0x34] ;  /* 0x0000340cff047984 */ /* 0x010ee40008000800 */
[----:B---3--:R-:W-:-:S05]  /*0d30*/  LOP3.LUT R4, R4, 0x7, RZ, 0xb8, !PT ;  /* 0x0000000704047812 */ /* 0x008fca00078eb8ff */
[----:B------:R3:W-:Y:S02]  /*0d40*/  STS [UR12+0x34], R4 ;  /* 0x00003404ff007988 */ /* 0x0007e4000800080c */
.L_x_29:
[----:B------:R-:W-:Y:S05]  /*0d50*/  @P3 BRA `(.L_x_31) ;  /* 0x00000000001c3947 */ /* 0x000fea0003800000 */
[----:B---345:R-:W3:Y:S02]  /*0d60*/  LDS R4, [UR12+0x34] ;  /* 0x0000340cff047984 */ /* 0x038ee40008000800 */
[----:B---3--:R-:W-:-:S05]  /*0d70*/  LOP3.LUT R4, R4, 0x38, RZ, 0xb8, !PT ;  /* 0x0000003804047812 */ /* 0x008fca00078eb8ff */
[----:B------:R3:W-:Y:S02]  /*0d80*/  STS [UR12+0x34], R4 ;  /* 0x00003404ff007988 */ /* 0x0007e4000800080c */
.L_x_30:
[----:B------:R-:W-:Y:S05]  /*0d90*/  @P3 BRA `(.L_x_32) ;  /* 0x00000000001c3947 */ /* 0x000fea0003800000 */
[----:B---34-:R-:W3:Y:S02]  /*0da0*/  LDS R4, [UR12+0x8] ;  /* 0x0000080cff047984 */ /* 0x018ee40008000800 */
[----:B---3--:R-:W-:-:S05]  /*0db0*/  LOP3.LUT R4, R4, 0x780, RZ, 0xb8, !PT ;  /* 0x0000078004047812 */ /* 0x008fca00078eb8ff */
[----:B------:R3:W-:Y:S02]  /*0dc0*/  STS [UR12+0x8], R4 ;  /* 0x00000804ff007988 */ /* 0x0007e4000800080c */
.L_x_31:
[----:B------:R-:W-:Y:S05]  /*0dd0*/  @P3 BRA `(.L_x_33) ;  /* 0x0000000000283947 */ /* 0x000fea0003800000 */
[----:B---345:R-:W3:Y:S02]  /*0de0*/  LDS R4, [UR12+0x8] ;  /* 0x0000080cff047984 */ /* 0x038ee40008000800 */
[----:B---3--:R-:W-:-:S05]  /*0df0*/  LOP3.LUT R4, R4, 0x1800, RZ, 0xb8, !PT ;  /* 0x0000180004047812 */ /* 0x008fca00078eb8ff */
[----:B------:R5:W-:Y:S02]  /*0e00*/  STS [UR12+0x8], R4 ;  /* 0x00000804ff007988 */ /* 0x000be4000800080c */
.L_x_32:
[----:B------:R-:W-:Y:S05]  /*0e10*/  @P3 BREAK.RELIABLE B1 ;  /* 0x0000000000013942 */ /* 0x000fea0003800100 */
[----:B------:R-:W-:Y:S05]  /*0e20*/  @P3 BRA `(.L_x_34) ;  /* 0x0000000000243947 */ /* 0x000fea0003800000 */
[----:B---345:R-:W3:Y:S01]  /*0e30*/  LDS R4, [UR12+0x8] ;  /* 0x0000080cff047984 */ /* 0x038ee20008000800 */
[----:B------:R-:W-:-:S05]  /*0e40*/  IMAD.MOV.U32 R5, RZ, RZ, 0x6000 ;  /* 0x00006000ff057424 */ /* 0x000fca00078e00ff */
[----:B---3--:R-:W-:-:S04]  /*0e50*/  LOP3.LUT R4, R4, 0x6000, R5, 0xd8, !PT ;  /* 0x0000600004047812 */ /* 0x008fc800078ed805 */
[----:B------:R-:W-:-:S05]  /*0e60*/  LOP3.LUT R4, R4, 0x400000, RZ, 0xb8, !PT ;  /* 0x0040000004047812 */ /* 0x000fca00078eb8ff */
[----:B------:R3:W-:Y:S02]  /*0e70*/  STS [UR12+0x8], R4 ;  /* 0x00000804ff007988 */ /* 0x0007e4000800080c */
.L_x_33:
[----:B------:R-:W-:Y:S05]  /*0e80*/  BSYNC.RELIABLE B1 ;  /* 0x0000000000017941 */ /* 0x000fea0003800100 */
.L_x_28:
[----:B---345:R-:W3:Y:S02]  /*0e90*/  @!P3 LDS R4, [UR12+0x8] ;  /* 0x0000080cff04b984 */ /* 0x038ee40008000800 */
[----:B---3--:R-:W-:-:S05]  /*0ea0*/  @!P3 LOP3.LUT R4, R4, 0x8000, RZ, 0xb8, !PT ;  /* 0x000080000404b812 */ /* 0x008fca00078eb8ff */
[----:B------:R3:W-:Y:S02]  /*0eb0*/  @!P3 STS [UR12+0x8], R4 ;  /* 0x00000804ff00b988 */ /* 0x0007e4000800080c */
.L_x_34:
[----:B------:R-:W-:Y:S05]  /*0ec0*/  BSYNC.RECONVERGENT B2 ;  /* 0x0000000000027941 */ /* 0x000fea0003800200 */
.L_x_27:
[----:B------:R-:W-:Y:S05]  /*0ed0*/  WARPSYNC.ALL ;  /* 0x0000000000007948 */ /* 0x000fea0003800000 */
[----:B------:R-:W-:Y:S01]  /*0ee0*/  NOP ;  /* 0x0000000000007918 */ /* 0x000fe20000000000 */
[----:B------:R-:W-:-:S04]  /*0ef0*/  UIADD3 UR5, UPT, UPT, UR4, 0x80, URZ ;  /* 0x0000008004057890 */ /* 0x000fc8000fffe0ff */
[----:B------:R-:W-:-:S04]  /*0f00*/  UIADD3 UR22, UP0, UPT, UR5, UR14, URZ ;  /* 0x0000000e05167290 */ /* 0x000fc8000ff1e0ff */
[----:B------:R-:W-:Y:S01]  /*0f10*/  ULEA.HI.X.SX32 UR23, UR5, UR15, 0x1, UP0 ;  /* 0x0000000f05177291 */ /* 0x000fe200080f0eff */
[----:B------:R-:W-:Y:S11]  /*0f20*/  @P0 BRA `(.L_x_35) ;  /* 0x0000000000300947 */ /* 0x000ff60003800000 */
[----:B---345:R-:W3:Y:S01]  /*0f30*/  S2R R4, SR_LANEID ;  /* 0x0000000000047919 */ /* 0x038ee20000000000 */
[----:B------:R-:W-:Y:S05]  /*0f40*/  WARPSYNC.ALL ;  /* 0x0000000000007948 */ /* 0x000fea0003800000 */
[----:B------:R-:W-:Y:S01]  /*0f50*/  NOP ;  /* 0x0000000000007918 */ /* 0x000fe20000000000 */
[----:B--23--:R-:W-:-:S05]  /*0f60*/  IMAD.SHL.U32 R6, R4, 0x4, RZ ;  /* 0x0000000404067824 */ /* 0x00cfca00078e00ff */
[----:B------:R-:W2:Y:S01]  /*0f70*/  LDS R9, [R6+UR12] ;  /* 0x0000000c06097984 */ /* 0x000ea20008000800 */
[----:B------:R-:W-:-:S05]  /*0f80*/  IADD3 R4, P1, PT, R6, UR22, RZ ;  /* 0x0000001606047c10 */ /* 0x000fca000ff3e0ff */
[----:B------:R-:W-:-:S05]  /*0f90*/  IMAD.X R5, RZ, RZ, UR23, P1 ;  /* 0x00000017ff057e24 */ /* 0x000fca00088e06ff */
[----:B--2---:R2:W3:Y:S01]  /*0fa0*/  ATOMG.E.EXCH.STRONG.GPU PT, RZ, [R4], R9 ;  /* 0x0000000904ff73a8 */ /* 0x0044e200041ee100 */
[----:B------:R-:W-:-:S04]  /*0fb0*/  DEPBAR {5,4,3,2,1,0} ;  /* 0x0000003f0000791a */ /* 0x000fc80000000000 */
[----:B------:R-:W4:Y:S02]  /*0fc0*/  CCTL.E.C.LDCU.IV.DEEP [UR22] ;  /* 0x0000000016007540 */ /* 0x000f240009c08000 */
[----:B----4-:R2:W-:Y:S01]  /*0fd0*/  UTMACCTL.IV [UR22] ;  /* 0x00000000160079b9 */ /* 0x0105e20008000000 */
[----:B------:R-:W-:Y:S01]  /*0fe0*/  NOP ;  /* 0x0000000000007918 */ /* 0x000fe20000000000 */
.L_x_35:
[----:B------:R-:W-:Y:S05]  /*0ff0*/  @P0 BRA `(.L_x_36) ;  /* 0x00000000000c0947 */ /* 0x000fea0003800000 */
[----:B------:R0:W-:Y:S01]  /*1000*/  UTMACMDFLUSH ;  /* 0x00000000000079b7 */ /* 0x0001e20000000000 */
[----:B------:R-:W-:Y:S05]  /*1010*/  @P0 BRA `(.L_x_36) ;  /* 0x0000000000040947 */ /* 0x000fea0003800000 */
[----:B------:R-:W-:-:S04]  /*1020*/  DEPBAR.LE SB0, 0x0 ;  /* 0x000080000000791a */ /* 0x000fc80000000000 */
.L_x_36:
[----:B------:R-:W-:Y:S05]  /*1030*/  WARPSYNC.ALL ;  /* 0x0000000000007948 */ /* 0x000fea0003800000 */
[----:B------:R-:W-:Y:S01]  /*1040*/  NOP ;  /* 0x0000000000007918 */ /* 0x000fe20000000000 */
[----:B---3--:R-:W-:Y:S06]  /*1050*/  BAR.SYNC.DEFER_BLOCKING 0x0 ;  /* 0x0000000000007b1d */ /* 0x008fec0000010000 */
[----:B------:R-:W-:Y:S02]  /*1060*/  BSSY.RECONVERGENT B2, `(.L_x_37) ;  /* 0x000000b000027945 */ /* 0x000fe40003800200 */
[----:B------:R-:W-:Y:S06]  /*1070*/  BAR.SYNC.DEFER_BLOCKING 0x0 ;  /* 0x0000000000007b1d */ /* 0x000fec0000010000 */
[----:B------:R3:W-:Y:S01]  /*1080*/  @!P0 STS [R3], RZ ;  /* 0x000000ff03008388 */ /* 0x0007e20000000800 */
[----:B------:R-:W-:Y:S01]  /*1090*/  NOP ;  /* 0x0000000000007918 */ /* 0x000fe20000000000 */
[----:B------:R-:W-:Y:S05]  /*10a0*/  @P3 BRA `(.L_x_38) ;  /* 0x0000000000183947 */ /* 0x000fea0003800000 */
[----:B--23--:R-:W2:Y:S01]  /*10b0*/  LDS R3, [UR12+0x8] ;  /* 0x0000080cff037984 */ /* 0x00cea20008000800 */
[----:B------:R-:W3:Y:S01]  /*10c0*/  LDC.64 R10, c[0x0][0x390] ;  /* 0x0000e400ff0a7b82 */ /* 0x000ee20000000a00 */
[----:B----45:R-:W-:Y:S02]  /*10d0*/  IMAD.MOV.U32 R4, RZ, RZ, 0x70 ;  /* 0x00000070ff047424 */ /* 0x030fe400078e00ff */
[----:B---3--:R3:W-:Y:S03]  /*10e0*/  STS.64 [UR12], R10 ;  /* 0x0000000aff007988 */ /* 0x0087e60008000a0c */
[----:B--2---:R-:W-:-:S05]  /*10f0*/  LOP3.LUT R3, R3, 0x10, R4, 0xd8, !PT ;  /* 0x0000001003037812 */ /* 0x004fca00078ed804 */
[----:B------:R3:W-:Y:S02]  /*1100*/  STS [UR12+0x8], R3 ;  /* 0x00000803ff007988 */ /* 0x0007e4000800080c */
.L_x_38:
[----:B--2---:R-:W-:Y:S05]  /*1110*/  BSYNC.RECONVERGENT B2 ;  /* 0x0000000000027941 */ /* 0x004fea0003800200 */
.L_x_37:
[----:B------:R-:W-:Y:S04]  /*1120*/  BSSY.RECONVERGENT B3, `(.L_x_39) ;  /* 0x0000033000037945 */ /* 0x000fe80003800200 */
[----:B------:R-:W-:Y:S04]  /*1130*/  BSSY.RELIABLE B2, `(.L_x_40) ;  /* 0x000002e000027945 */ /* 0x000fe80003800100 */
[----:B------:R-:W-:Y:S05]  /*1140*/  @P3 BRA `(.L_x_41) ;  /* 0x0000000000243947 */ /* 0x000fea0003800000 */
[----:B---3--:R-:W2:Y:S01]  /*1150*/  LDS R3, [UR12+0x34] ;  /* 0x0000340cff037984 */ /* 0x008ea20008000800 */
[----:B----45:R-:W-:-:S05]  /*1160*/  IMAD.MOV.U32 R4, RZ, RZ, 0x7f000000 ;  /* 0x7f000000ff047424 */ /* 0x030fca00078e00ff */
[----:B--2---:R-:W-:-:S05]  /*1170*/  LOP3.LUT R3, R3, 0xff000000, R4, 0xb8, !PT ;  /* 0xff00000003037812 */ /* 0x004fca00078eb804 */
[----:B------:R2:W-:Y:S01]  /*1180*/  STS [UR12+0x34], R3 ;  /* 0x00003403ff007988 */ /* 0x0005e2000800080c */
[----:B------:R-:W-:Y:S05]  /*1190*/  @P3 BRA `(.L_x_42) ;  /* 0x0000000000183947 */ /* 0x000fea0003800000 */
[----:B--2---:R-:W2:Y:S01]  /*11a0*/  LDS R3, [UR12+0x38] ;  /* 0x0000380cff037984 */ /* 0x004ea20008000800 */
[----:B------:R-:W-:-:S05]  /*11b0*/  IMAD.MOV.U32 R4, RZ, RZ, 0x7f ;  /* 0x0000007fff047424 */ /* 0x000fca00078e00ff */
[----:B--2---:R-:W-:-:S05]  /*11c0*/  LOP3.LUT R3, R3, 0xff, R4, 0xb8, !PT ;  /* 0x000000ff03037812 */ /* 0x004fca00078eb804 */
[----:B------:R2:W-:Y:S02]  /*11d0*/  STS [UR12+0x38], R3 ;  /* 0x00003803ff007988 */ /* 0x0005e4000800080c */
.L_x_41:
[----:B------:R-:W-:Y:S05]  /*11e0*/  @P3 BRA `(.L_x_43) ;  /* 0x00000000000c3947 */ /* 0x000fea0003800000 */
[----:B------:R2:W-:Y:S02]  /*11f0*/  STS [UR12+0x20], R8 ;  /* 0x00002008ff007988 */ /* 0x0005e4000800080c */
.L_x_42:
[----:B------:R-:W-:Y:S05]  /*1200*/  @P3 BRA `(.L_x_44) ;  /* 0x0000000000243947 */ /* 0x000fea0003800000 */
[----:B------:R2:W-:Y:S02]  /*1210*/  STS [UR12+0x24], R7 ;  /* 0x00002407ff007988 */ /* 0x0005e4000800080c */
.L_x_43:
[----:B------:R-:W-:Y:S05]  /*1220*/  @P3 BRA `(.L_x_45) ;  /* 0x00000000002c3947 */ /* 0x000fea0003800000 */
[----:B--23--:R-:W2:Y:S01]  /*1230*/  LDS R3, [UR12+0x1c] ;  /* 0x00001c0cff037984 */ /* 0x00cea20008000800 */
[----:B----45:R-:W3:Y:S02]  /*1240*/  LDC.64 R4, c[0x0][0x3b8] ;  /* 0x0000ee00ff047b82 */ /* 0x030ee40000000a00 */
[--C-:B---3--:R-:W-:Y:S02]  /*1250*/  SHF.R.U32.HI R6, RZ, 0x4, R5.reuse ;  /* 0x00000004ff067819 */ /* 0x108fe40000011605 */
[----:B------:R-:W-:-:S05]  /*1260*/  SHF.R.U64 R4, R4, 0x4, R5 ;  /* 0x0000000404047819 */ /* 0x000fca0000001205 */
[----:B------:R3:W-:Y:S01]  /*1270*/  STS [UR12+0xc], R4 ;  /* 0x00000c04ff007988 */ /* 0x0007e2000800080c */
[----:B--2---:R-:W-:-:S05]  /*1280*/  LOP3.LUT R3, R3, 0xf, R6, 0xb8, !PT ;  /* 0x0000000f03037812 */ /* 0x004fca00078eb806 */
[----:B------:R3:W-:Y:S02]  /*1290*/  STS [UR12+0x1c], R3 ;  /* 0x00001c03ff007988 */ /* 0x0007e4000800080c */
.L_x_44:
[----:B------:R-:W-:Y:S05]  /*12a0*/  @P3 BRA `(.L_x_46) ;  /* 0x00000000001c3947 */ /* 0x000fea0003800000 */
[----:B--23--:R-:W2:Y:S02]  /*12b0*/  LDS R3, [UR12+0x34] ;  /* 0x0000340cff037984 */ /* 0x00cea40008000800 */
[----:B--2---:R-:W-:-:S05]  /*12c0*/  LOP3.LUT R3, R3, 0x7, RZ, 0xb8, !PT ;  /* 0x0000000703037812 */ /* 0x004fca00078eb8ff */
[----:B------:R2:W-:Y:S02]  /*12d0*/  STS [UR12+0x34], R3 ;  /* 0x00003403ff007988 */ /* 0x0005e4000800080c */
.L_x_45:
[----:B------:R-:W-:Y:S05]  /*12e0*/  @P3 BRA `(.L_x_47) ;  /* 0x00000000001c3947 */ /* 0x000fea0003800000 */
[----:B--23--:R-:W2:Y:S02]  /*12f0*/  LDS R3, [UR12+0x34] ;  /* 0x0000340cff037984 */ /* 0x00cea40008000800 */
[----:B--2---:R-:W-:-:S05]  /*1300*/  LOP3.LUT R3, R3, 0x38, RZ, 0xb8, !PT ;  /* 0x0000003803037812 */ /* 0x004fca00078eb8ff */
[----:B------:R2:W-:Y:S02]  /*1310*/  STS [UR12+0x34], R3 ;  /* 0x00003403ff007988 */ /* 0x0005e4000800080c */
.L_x_46:
[----:B------:R-:W-:Y:S05]  /*1320*/  @P3 BRA `(.L_x_48) ;  /* 0x00000000001c3947 */ /* 0x000fea0003800000 */
[----:B--23--:R-:W2:Y:S02]  /*1330*/  LDS R3, [UR12+0x8] ;  /* 0x0000080cff037984 */ /* 0x00cea40008000800 */
[----:B--2---:R-:W-:-:S05]  /*1340*/  LOP3.LUT R3, R3, 0x780, RZ, 0xb8, !PT ;  /* 0x0000078003037812 */ /* 0x004fca00078eb8ff */
[----:B------:R2:W-:Y:S02]  /*1350*/  STS [UR12+0x8], R3 ;  /* 0x00000803ff007988 */ /* 0x0005e4000800080c */
.L_x_47:
[----:B------:R-:W-:Y:S05]  /*1360*/  @P3 BRA `(.L_x_49) ;  /* 0x0000000000283947 */ /* 0x000fea0003800000 */
[----:B--23--:R-:W2:Y:S02]  /*1370*/  LDS R3, [UR12+0x8] ;  /* 0x0000080cff037984 */ /* 0x00cea40008000800 */
[----:B--2---:R-:W-:-:S05]  /*1380*/  LOP3.LUT R3, R3, 0x1800, RZ, 0xb8, !PT ;  /* 0x0000180003037812 */ /* 0x004fca00078eb8ff */
[----:B------:R2:W-:Y:S02]  /*1390*/  STS [UR12+0x8], R3 ;  /* 0x00000803ff007988 */ /* 0x0005e4000800080c */
.L_x_48:
[----:B------:R-:W-:Y:S05]  /*13a0*/  @P3 BREAK.RELIABLE B2 ;  /* 0x0000000000023942 */ /* 0x000fea0003800100 */
[----:B------:R-:W-:Y:S05]  /*13b0*/  @P3 BRA `(.L_x_50) ;  /* 0x0000000000243947 */ /* 0x000fea0003800000 */
[----:B--23--:R-:W2:Y:S01]  /*13c0*/  LDS R3, [UR12+0x8] ;  /* 0x0000080cff037984 */ /* 0x00cea20008000800 */
[----:B----45:R-:W-:-:S05]  /*13d0*/  IMAD.MOV.U32 R4, RZ, RZ, 0x6000 ;  /* 0x00006000ff047424 */ /* 0x030fca00078e00ff */
[----:B--2---:R-:W-:-:S04]  /*13e0*/  LOP3.LUT R3, R3, 0x6000, R4, 0xd8, !PT ;  /* 0x0000600003037812 */ /* 0x004fc800078ed804 */
[----:B------:R-:W-:-:S05]  /*13f0*/  LOP3.LUT R3, R3, 0x400000, RZ, 0xb8, !PT ;  /* 0x0040000003037812 */ /* 0x000fca00078eb8ff */
[----:B------:R2:W-:Y:S02]  /*1400*/  STS [UR12+0x8], R3 ;  /* 0x00000803ff007988 */ /* 0x0005e4000800080c */
.L_x_49:
[----:B------:R-:W-:Y:S05]  /*1410*/  BSYNC.RELIABLE B2 ;  /* 0x0000000000027941 */ /* 0x000fea0003800100 */
.L_x_40:
[----:B--23--:R-:W2:Y:S02]  /*1420*/  @!P3 LDS R3, [UR12+0x8] ;  /* 0x0000080cff03b984 */ /* 0x00cea40008000800 */
[----:B--2---:R-:W-:-:S05]  /*1430*/  @!P3 LOP3.LUT R3, R3, 0x8000, RZ, 0xb8, !PT ;  /* 0x000080000303b812 */ /* 0x004fca00078eb8ff */
[----:B------:R2:W-:Y:S02]  /*1440*/  @!P3 STS [UR12+0x8], R3 ;  /* 0x00000803ff00b988 */ /* 0x0005e4000800080c */
.L_x_50:
[----:B------:R-:W-:Y:S05]  /*1450*/  BSYNC.RECONVERGENT B3 ;  /* 0x0000000000037941 */ /* 0x000fea0003800200 */
.L_x_39:
[----:B------:R-:W-:Y:S05]  /*1460*/  WARPSYNC.ALL ;  /* 0x0000000000007948 */ /* 0x000fea0003800000 */
[----:B------:R-:W-:Y:S01]  /*1470*/  NOP ;  /* 0x0000000000007918 */ /* 0x000fe20000000000 */
[----:B------:R-:W-:-:S04]  /*1480*/  UIADD3 UR4, UPT, UPT, UR4, 0x100, URZ ;  /* 0x0000010004047890 */ /* 0x000fc8000fffe0ff */
[----:B------:R-:W-:-:S04]  /*1490*/  UIADD3 UR14, UP0, UPT, UR4, UR14, URZ ;  /* 0x0000000e040e7290 */ /* 0x000fc8000ff1e0ff */
[----:B------:R-:W-:Y:S01]  /*14a0*/  ULEA.HI.X.SX32 UR15, UR4, UR15, 0x1, UP0 ;  /* 0x0000000f040f7291 */ /* 0x000fe200080f0eff */
[----:B------:R-:W-:Y:S11]  /*14b0*/  @P0 BRA `(.L_x_51) ;  /* 0x0000000000300947 */ /* 0x000ff60003800000 */
[----:B--23--:R-:W2:Y:S01]  /*14c0*/  S2R R3, SR_LANEID ;  /* 0x0000000000037919 */ /* 0x00cea20000000000 */
[----:B------:R-:W-:Y:S05]  /*14d0*/  WARPSYNC.ALL ;  /* 0x0000000000007948 */ /* 0x000fea0003800000 */
[----:B------:R-:W-:Y:S01]  /*14e0*/  NOP ;  /* 0x0000000000007918 */ /* 0x000fe20000000000 */
[----:B--2---:R-:W-:-:S05]  /*14f0*/  IMAD.SHL.U32 R6, R3, 0x4, RZ ;  /* 0x0000000403067824 */ /* 0x004fca00078e00ff */
[----:B------:R-:W2:Y:S01]  /*1500*/  LDS R3, [R6+UR12] ;  /* 0x0000000c06037984 */ /* 0x000ea20008000800 */
[----:B----45:R-:W-:-:S05]  /*1510*/  IADD3 R4, P1, PT, R6, UR14, RZ ;  /* 0x0000000e06047c10 */ /* 0x030fca000ff3e0ff */
[----:B------:R-:W-:-:S05]  /*1520*/  IMAD.X R5, RZ, RZ, UR15, P1 ;  /* 0x0000000fff057e24 */ /* 0x000fca00088e06ff */
[----:B--2---:R2:W3:Y:S01]  /*1530*/  ATOMG.E.EXCH.STRONG.GPU PT, RZ, [R4], R3 ;  /* 0x0000000304ff73a8 */ /* 0x0044e200041ee100 */
[----:B------:R-:W-:-:S04]  /*1540*/  DEPBAR {5,4,3,2,1,0} ;  /* 0x0000003f0000791a */ /* 0x000fc80000000000 */
[----:B------:R-:W4:Y:S02]  /*1550*/  CCTL.E.C.LDCU.IV.DEEP [UR14] ;  /* 0x000000000e007540 */ /* 0x000f240009c08000 */
[----:B----4-:R2:W-:Y:S01]  /*1560*/  UTMACCTL.IV [UR14] ;  /* 0x000000000e0079b9 */ /* 0x0105e20008000000 */
[----:B------:R-:W-:Y:S01]  /*1570*/  NOP ;  /* 0x0000000000007918 */ /* 0x000fe20000000000 */
.L_x_51:
[----:B------:R-:W-:Y:S05]  /*1580*/  @P0 BRA `(.L_x_52) ;  /* 0x00000000000c0947 */ /* 0x000fea0003800000 */
[----:B------:R0:W-:Y:S01]  /*1590*/  UTMACMDFLUSH ;  /* 0x00000000000079b7 */ /* 0x0001e20000000000 */
[----:B------:R-:W-:Y:S05]  /*15a0*/  @P0 BRA `(.L_x_52) ;  /* 0x0000000000040947 */ /* 0x000fea0003800000 */
[----:B------:R-:W-:-:S04]  /*15b0*/  DEPBAR.LE SB0, 0x0 ;  /* 0x000080000000791a */ /* 0x000fc80000000000 */
.L_x_52:
[----:B------:R-:W-:Y:S05]  /*15c0*/  WARPSYNC.ALL ;  /* 0x0000000000007948 */ /* 0x000fea0003800000 */
[----:B------:R-:W-:Y:S01]  /*15d0*/  NOP ;  /* 0x0000000000007918 */ /* 0x000fe20000000000 */
[----:B---3--:R-:W-:Y:S01]  /*15e0*/  BAR.SYNC.DEFER_BLOCKING 0x0 ;  /* 0x0000000000007b1d */ /* 0x008fe20000010000 */
[----:B--2---:R-:W-:Y:S01]  /*15f0*/  SHF.R.U32.HI R3, RZ, 0x5, R0 ;  /* 0x00000005ff037819 */ /* 0x004fe20000011600 */
[----:B------:R-:W-:-:S03]  /*1600*/  USHF.L.U32 UR16, UR16, 0x8, URZ ;  /* 0x0000000810107899 */ /* 0x000fc600080006ff */
[----:B------:R-:W-:Y:S01]  /*1610*/  R2UR UR13, R3 ;  /* 0x00000000030d72ca */ /* 0x000fe200000e0000 */
[----:B------:R-:W-:Y:S01]  /*1620*/  VOTEU.ALL UP0, P3 ;  /* 0x0000000000ff7886 */ /* 0x000fe20001800000 */
[----:B------:R-:W-:Y:S01]  /*1630*/  UMOV UR4, 0x1 ;  /* 0x0000000100047882 */ /* 0x000fe20000000000 */
[----:B------:R-:W-:Y:S01]  /*1640*/  VOTEU.ALL UP1, P3 ;  /* 0x0000000000ff7886 */ /* 0x000fe20001820000 */
[----:B------:R-:W-:Y:S02]  /*1650*/  BSSY.RECONVERGENT B3, `(.L_x_53) ;  /* 0x0000018000037945 */ /* 0x000fe40003800200 */
[----:B------:R-:W-:-:S04]  /*1660*/  @!UP0 UIADD3 UR8, UPT, UPT, -UR4, 0x100000, URZ ;  /* 0x0010000004088890 */ /* 0x000fc8000fffe1ff */
[----:B------:R-:W-:Y:S02]  /*1670*/  @!UP0 USHF.L.U32 UR9, UR8, 0xb, URZ ;  /* 0x0000000b08098899 */ /* 0x000fe400080006ff */
[----:B------:R-:W-:Y:S02]  /*1680*/  @!UP0 USHF.L.U32 UR8, UR8, 0x1, URZ ;  /* 0x0000000108088899 */ /* 0x000fe400080006ff */
[----:B------:R-:W-:-:S04]  /*1690*/  @!UP0 UIADD3 UR4, UPT, UPT, -UR4, 0x100000, URZ ;  /* 0x0010000004048890 */ /* 0x000fc8000fffe1ff */
[----:B------:R-:W-:Y:S02]  /*16a0*/  @!UP0 USHF.L.U32 UR5, UR4, 0xb, URZ ;  /* 0x0000000b04058899 */ /* 0x000fe400080006ff */
[----:B------:R-:W-:Y:S01]  /*16b0*/  @!UP0 USHF.L.U32 UR4, UR4, 0x1, URZ ;  /* 0x0000000104048899 */ /* 0x000fe200080006ff */
[----:B------:R-:W-:Y:S01]  /*16c0*/  VOTEU.ALL UP0, P3 ;  /* 0x0000000000ff7886 */ /* 0x000fe20001800000 */
[----:B------:R-:W2:Y:S04]  /*16d0*/  FENCE.VIEW.ASYNC.S ;  /* 0x00000000000073c6 */ /* 0x000ea80000000000 */
[----:B--2---:R2:W3:Y:S06]  /*16e0*/  @!UP0 SYNCS.EXCH.64 URZ, [UR12+0x18000], UR8 ;  /* 0x018000080cff85b2 */ /* 0x0044ec0008000100 */
[----:B------:R2:W3:Y:S02]  /*16f0*/  @!UP1 SYNCS.EXCH.64 URZ, [UR12+0x18020], UR4 ;  /* 0x018020040cff95b2 */ /* 0x0004e40008000100 */
[----:B---3--:R-:W-:Y:S06]  /*1700*/  BAR.SYNC.DEFER_BLOCKING 0x0 ;  /* 0x0000000000007b1d */ /* 0x008fec0000010000 */
[----:B------:R-:W-:Y:S05]  /*1710*/  @P3 BRA `(.L_x_54) ;  /* 0x00000000002c3947 */ /* 0x000fea0003800000 */
[----:B--2---:R-:W-:Y:S02]  /*1720*/  UMOV UR4, 0x1 ;  /* 0x0000000100047882 */ /* 0x004fe40000000000 */
[----:B------:R-:W-:-:S04]  /*1730*/  UIADD3 UR8, UPT, UPT, -UR4, 0x100000, URZ ;  /* 0x0010000004087890 */ /* 0x000fc8000fffe1ff */
[----:B------:R-:W-:Y:S02]  /*1740*/  USHF.L.U32 UR9, UR8, 0xb, URZ ;  /* 0x0000000b08097899 */ /* 0x000fe400080006ff */
[----:B------:R-:W-:Y:S02]  /*1750*/  USHF.L.U32 UR8, UR8, 0x1, URZ ;  /* 0x0000000108087899 */ /* 0x000fe400080006ff */
[----:B------:R-:W-:-:S04]  /*1760*/  UIADD3 UR4, UPT, UPT, -UR4, 0x100000, URZ ;  /* 0x0010000004047890 */ /* 0x000fc8000fffe1ff */
[----:B------:R-:W-:Y:S02]  /*1770*/  USHF.L.U32 UR5, UR4, 0xb, URZ ;  /* 0x0000000b04057899 */ /* 0x000fe400080006ff */
[----:B------:R-:W-:Y:S01]  /*1780*/  USHF.L.U32 UR4, UR4, 0x1, URZ ;  /* 0x0000000104047899 */ /* 0x000fe200080006ff */
[----:B------:R-:W2:Y:S03]  /*1790*/  FENCE.VIEW.ASYNC.S ;  /* 0x00000000000073c6 */ /* 0x000ea60000000000 */
[----:B--2---:R3:W2:Y:S08]  /*17a0*/  SYNCS.EXCH.64 URZ, [UR12+0x18008], UR8 ;  /* 0x018008080cff75b2 */ /* 0x0046b00008000100 */
[----:B------:R3:W4:Y:S02]  /*17b0*/  SYNCS.EXCH.64 URZ, [UR12+0x18028], UR4 ;  /* 0x018028040cff75b2 */ /* 0x0007240008000100 */
[----:B---3--:R-:W-:Y:S01]  /*17c0*/  NOP ;  /* 0x0000000000007918 */ /* 0x008fe20000000000 */
.L_x_54:
[----:B--2---:R-:W-:Y:S05]  /*17d0*/  BSYNC.RECONVERGENT B3 ;  /* 0x0000000000037941 */ /* 0x004fea0003800200 */
.L_x_53:
[----:B----4-:R-:W-:Y:S06]  /*17e0*/  BAR.SYNC.DEFER_BLOCKING 0x0 ;  /* 0x0000000000007b1d */ /* 0x010fec0000010000 */
[----:B------:R-:W-:Y:S04]  /*17f0*/  BSSY.RECONVERGENT B3, `(.L_x_55) ;  /* 0x000000d000037945 */ /* 0x000fe80003800200 */
[----:B------:R-:W-:Y:S05]  /*1800*/  @P3 BRA `(.L_x_56) ;  /* 0x00000000002c3947 */ /* 0x000fea0003800000 */
[----:B------:R-:W-:Y:S02]  /*1810*/  UMOV UR4, 0x1 ;  /* 0x0000000100047882 */ /* 0x000fe40000000000 */
[----:B------:R-:W-:-:S04]  /*1820*/  UIADD3 UR8, UPT, UPT, -UR4, 0x100000, URZ ;  /* 0x0010000004087890 */ /* 0x000fc8000fffe1ff */
[----:B------:R-:W-:Y:S02]  /*1830*/  USHF.L.U32 UR9, UR8, 0xb, URZ ;  /* 0x0000000b08097899 */ /* 0x000fe400080006ff */
[----:B------:R-:W-:Y:S02]  /*1840*/  USHF.L.U32 UR8, UR8, 0x1, URZ ;  /* 0x0000000108087899 */ /* 0x000fe400080006ff */
[----:B------:R-:W-:-:S04]  /*1850*/  UIADD3 UR4, UPT, UPT, -UR4, 0x100000, URZ ;  /* 0x0010000004047890 */ /* 0x000fc8000fffe1ff */
[----:B------:R-:W-:Y:S02]  /*1860*/  USHF.L.U32 UR5, UR4, 0xb, URZ ;  /* 0x0000000b04057899 */ /* 0x000fe400080006ff */
[----:B------:R-:W-:Y:S01]  /*1870*/  USHF.L.U32 UR4, UR4, 0x1, URZ ;  /* 0x0000000104047899 */ /* 0x000fe200080006ff */
[----:B------:R-:W2:Y:S03]  /*1880*/  FENCE.VIEW.ASYNC.S ;  /* 0x00000000000073c6 */ /* 0x000ea60000000000 */
[----:B--2---:R2:W3:Y:S08]  /*1890*/  SYNCS.EXCH.64 URZ, [UR12+0x18010], UR8 ;  /* 0x018010080cff75b2 */ /* 0x0044f00008000100 */
[----:B------:R2:W4:Y:S01]  /*18a0*/  SYNCS.EXCH.64 URZ, [UR12+0x18030], UR4 ;  /* 0x018030040cff75b2 */ /* 0x0005220008000100 */
[----:B------:R-:W-:Y:S01]  /*18b0*/  NOP ;  /* 0x0000000000007918 */ /* 0x000fe20000000000 */
.L_x_56:
[----:B--2---:R-:W-:Y:S05]  /*18c0*/  BSYNC.RECONVERGENT B3 ;  /* 0x0000000000037941 */ /* 0x004fea0003800200 */
.L_x_55:
[----:B---34-:R-:W-:Y:S01]  /*18d0*/  BAR.SYNC.DEFER_BLOCKING 0x0 ;  /* 0x0000000000007b1d */ /* 0x018fe20000010000 */
[----:B------:R-:W-:Y:S01]  /*18e0*/  UIADD3 UR10, UPT, UPT, UR12, 0x18020, URZ ;  /* 0x000180200c0a7890 */ /* 0x000fe2000fffe0ff */
[----:B------:R-:W-:Y:S01]  /*18f0*/  ISETP.GE.AND P0, PT, R12, 0x1, PT ;  /* 0x000000010c00780c */ /* 0x000fe20003f06270 */
[----:B------:R-:W-:-:S03]  /*1900*/  USHF.L.U32 UR11, UR7, 0x7, URZ ;  /* 0x00000007070b7899 */ /* 0x000fc600080006ff */
        /* <DEDUP_REMOVED lines=13> */
.L_x_58:
[----:B--2---:R-:W-:Y:S05]  /*19e0*/  BSYNC.RECONVERGENT B3 ;  /* 0x0000000000037941 */ /* 0x004fea0003800200 */
.L_x_57:
[----:B------:R-:W-:Y:S05]  /*19f0*/  @!P0 BRA `(.L_x_59) ;  /* 0x0000000800388947 */ /* 0x000fea0003800000 */
[----:B---34-:R-:W-:Y:S01]  /*1a00*/  BAR.SYNC.DEFER_BLOCKING 0x0 ;  /* 0x0000000000007b1d */ /* 0x018fe20000010000 */
[----:B------:R-:W-:Y:S01]  /*1a10*/  ELECT P1, URZ, PT ;  /* 0x0000000000ff782f */ /* 0x000fe20003820000 */
[----:B------:R-:W-:Y:S01]  /*1a20*/  @!P3 IMAD.MOV.U32 R3, RZ, RZ, 0x6000 ;  /* 0x00006000ff03b424 */ /* 0x000fe200078e00ff */
[----:B------:R-:W-:Y:S02]  /*1a30*/  ULOP3.LUT UR6, UR13, 0x1, URZ, 0xc0, !UPT ;  /* 0x000000010d067892 */ /* 0x000fe4000f8ec0ff */
[----:B------:R-:W-:Y:S01]  /*1a40*/  ISETP.LT.U32.AND P1, PT, R2, 0x20, P1 ;  /* 0x000000200200780c */ /* 0x000fe20000f21070 */
[----:B------:R-:W-:Y:S02]  /*1a50*/  UIADD3 UR4, UPT, UPT, UR12, 0x10000, URZ ;  /* 0x000100000c047890 */ /* 0x000fe4000fffe0ff */
[----:B------:R-:W-:Y:S02]  /*1a60*/  ULEA UR28, UR6, UR12, 0xd ;  /* 0x0000000c061c7291 */ /* 0x000fe4000f8e68ff */
[----:B------:R-:W-:Y:S01]  /*1a70*/  ULEA UR30, UR6, UR16, 0x7 ;  /* 0x00000010061e7291 */ /* 0x000fe2000f8e38ff */
[----:B------:R-:W-:Y:S01]  /*1a80*/  UMOV UR7, UR11 ;  /* 0x0000000b00077c82 */ /* 0x000fe20008000000 */
[----:B------:R-:W-:-:S04]  /*1a90*/  ELECT P0, URZ, PT ;  /* 0x0000000000ff782f */ /* 0x000fc80003800000 */
[----:B------:R-:W-:Y:S02]  /*1aa0*/  ISETP.LT.U32.AND P0, PT, R2, 0x40, P0 ;  /* 0x000000400200780c */ /* 0x000fe40000701070 */
[----:B------:R-:W-:Y:S01]  /*1ab0*/  VOTEU.ANY UP0, P1 ;  /* 0x0000000000ff7886 */ /* 0x000fe20000800100 */
[----:B------:R-:W-:-:S04]  /*1ac0*/  VOTEU.ANY UP2, P1 ;  /* 0x0000000000ff7886 */ /* 0x000fc80000840100 */
[----:B------:R-:W-:Y:S02]  /*1ad0*/  @UP0 UIADD3 UR5, UPT, UPT, UR12, 0x18000, URZ ;  /* 0x000180000c050890 */ /* 0x000fe4000fffe0ff */
[----:B------:R2:W-:Y:S01]  /*1ae0*/  @!P3 SYNCS.ARRIVE.TRANS64 RZ, [UR12+0x18000], R3 ;  /* 0x01800003ffffb9a7 */ /* 0x0005e2000800000c */
[----:B------:R-:W-:Y:S01]  /*1af0*/  @UP0 UMOV UR6, URZ ;  /* 0x000000ff00060c82 */ /* 0x000fe20008000000 */
[----:B------:R-:W-:Y:S01]  /*1b00*/  BAR.SYNC.DEFER_BLOCKING 0x0 ;  /* 0x0000000000007b1d */ /* 0x000fe20000010000 */
[----:B------:R-:W-:-:S05]  /*1b10*/  UISETP.NE.U32.AND UP0, UPT, UR13, URZ, UPT ;  /* 0x000000ff0d00728c */ /* 0x000fca000bf05070 */
[----:B------:R-:W-:Y:S01]  /*1b20*/  VOTEU.ANY UP1, P0 ;  /* 0x0000000000ff7886 */ /* 0x000fe20000020100 */
[----:B------:R-:W-:-:S04]  /*1b30*/  VOTEU.ANY UP3, P0 ;  /* 0x0000000000ff7886 */ /* 0x000fc80000060100 */
[----:B------:R-:W-:Y:S01]  /*1b40*/  @UP1 UIADD3 UR29, UPT, UPT, UR12, 0x18000, URZ ;  /* 0x000180000c1d1890 */ /* 0x000fe2000fffe0ff */
[----:B------:R-:W-:Y:S01]  /*1b50*/  @UP1 UMOV UR31, URZ ;  /* 0x000000ff001f1c82 */ /* 0x000fe20008000000 */
[----:B------:R2:W-:Y:S01]  /*1b60*/  @UP2 UTMALDG.2D [UR4], [UR20] ;  /* 0x00000004140025b4 */ /* 0x0005e20008008000 */
[----:B------:R3:W-:Y:S06]  /*1b70*/  MEMBAR.ALL.CTA ;  /* 0x0000000000007992 */ /* 0x0007ec0000008000 */
[----:B---3--:R-:W3:Y:S02]  /*1b80*/  FENCE.VIEW.ASYNC.S ;  /* 0x00000000000073c6 */ /* 0x008ee40000000000 */
[----:B---3--:R-:W-:Y:S06]  /*1b90*/  BAR.SYNC.DEFER_BLOCKING 0x0 ;  /* 0x0000000000007b1d */ /* 0x008fec0000010000 */
[----:B------:R2:W-:Y:S02]  /*1ba0*/  @UP3 UTMALDG.2D [UR28], [UR22] ;  /* 0x0000001c160035b4 */ /* 0x0005e40008008000 */
[----:B------:R-:W-:Y:S06]  /*1bb0*/  BAR.SYNC.DEFER_BLOCKING 0x0 ;  /* 0x0000000000007b1d */ /* 0x000fec0000010000 */
[----:B------:R-:W3:Y:S02]  /*1bc0*/  SYNCS.PHASECHK.TRANS64.TRYWAIT P0, [UR12+0x18000], RZ ;  /* 0x018000ffff0075a7 */ /* 0x000ee4000800110c */
[----:B--23--:R-:W-:Y:S05]  /*1bd0*/  @!P0 BRA `(.L_x_60) ;  /* 0x0000001400988947 */ /* 0x00cfea0003800000 */
.L_x_78:
[----:B------:R-:W-:Y:S05]  /*1be0*/  BRA.U UP0, `(.L_x_61) ;  /* 0x0000000100587547 */ /* 0x000fea000b800000 */
[----:B------:R-:W-:Y:S02]  /*1bf0*/  USHF.R.U32.HI UR6, URZ, 0x4, UR12 ;  /* 0x00000004ff067899 */ /* 0x000fe4000801160c */
[----:B------:R-:W-:Y:S02]  /*1c00*/  USHF.R.U32.HI UR4, URZ, 0x4, UR4 ;  /* 0x00000004ff047899 */ /* 0x000fe40008011604 */
[----:B------:R-:W-:Y:S02]  /*1c10*/  USGXT.U32 UR6, UR6, 0xe ;  /* 0x0000000e0606789a */ /* 0x000fe40008000000 */
[----:B------:R-:W-:Y:S01]  /*1c20*/  USGXT.U32 UR4, UR4, 0xe ;  /* 0x0000000e0404789a */ /* 0x000fe20008000000 */
[----:B------:R-:W-:Y:S01]  /*1c30*/  UMOV UR18, 0x2000100 ;  /* 0x0200010000127882 */ /* 0x000fe20000000000 */
[----:B------:R-:W-:Y:S01]  /*1c40*/  UMOV UR19, 0x40004040 ;  /* 0x4000404000137882 */ /* 0x000fe20000000000 */
[----:B------:R-:W-:Y:S01]  /*1c50*/  UMOV UR7, URZ ;  /* 0x000000ff00077c82 */ /* 0x000fe20008000000 */
[----:B------:R-:W-:Y:S01]  /*1c60*/  UMOV UR8, 0xfffffffe ;  /* 0xfffffffe00087882 */ /* 0x000fe20000000000 */
[----:B------:R-:W-:Y:S01]  /*1c70*/  UMOV UR9, 0x7fffbfdf ;  /* 0x7fffbfdf00097882 */ /* 0x000fe20000000000 */
[----:B------:R-:W-:Y:S01]  /*1c80*/  UMOV UR5, URZ ;  /* 0x000000ff00057c82 */ /* 0x000fe20008000000 */
[----:B------:R-:W-:-:S02]  /*1c90*/  UIADD3.64 UR18, UPT, UPT, UR6, UR18, URZ ;  /* 0x0000001206127297 */ /* 0x000fc4000fffe0ff */
[----:B------:R-:W-:Y:S02]  /*1ca0*/  ULOP3.LUT UR6, UR6, 0x2000000, URZ, 0xfc, !UPT ;  /* 0x0200000006067892 */ /* 0x000fe4000f8efcff */
[----:B------:R-:W-:Y:S01]  /*1cb0*/  UIADD3.64 UR8, UPT, UPT, UR4, -UR8, URZ ;  /* 0x8000000804087297 */ /* 0x000fe2000fffe0ff */
[----:B------:R-:W-:Y:S01]  /*1cc0*/  UMOV UR26, 0x0 ;  /* 0x00000000001a7882 */ /* 0x000fe20000000000 */
[----:B------:R-:W-:Y:S01]  /*1cd0*/  UMOV UR27, 0x8410010 ;  /* 0x08410010001b7882 */ /* 0x000fe20000000000 */
[----:B------:R-:W-:Y:S01]  /*1ce0*/  UMOV UR5, 0x80004020 ;  /* 0x8000402000057882 */ /* 0x000fe20000000000 */
[----:B------:R-:W-:Y:S01]  /*1cf0*/  UMOV UR7, 0x40004040 ;  /* 0x4000404000077882 */ /* 0x000fe20000000000 */
[----:B------:R-:W-:Y:S01]  /*1d00*/  UMOV UR28, 0x0 ;  /* 0x00000000001c7882 */ /* 0x000fe20000000000 */
[----:B------:R-:W-:Y:S01]  /*1d10*/  UMOV UR29, 0x8410010 ;  /* 0x08410010001d7882 */ /* 0x000fe20000000000 */
[----:B------:R2:W-:Y:S02]  /*1d20*/  UTCQMMA gdesc[UR4], gdesc[UR6], tmem[UR24], tmem[UR26], idesc[UR27], !UPT ;  /* 0x00ff1a06040075ea */ /* 0x0005e4000f800318 */
[----:B------:R2:W-:Y:S01]  /*1d30*/  UTCQMMA gdesc[UR8], gdesc[UR18], tmem[UR24], tmem[UR28], idesc[UR29], UPT ;  /* 0x00ff1c12080075ea */ /* 0x0005e2000b800318 */
[----:B------:R-:W-:-:S02]  /*1d40*/  NOP ;  /* 0x0000000000007918 */ /* 0x000fc40000000000 */
.L_x_61:
[----:B------:R-:W-:Y:S01]  /*1d50*/  ELECT P0, URZ, PT ;  /* 0x0000000000ff782f */ /* 0x000fe20003800000 */
[----:B--2---:R-:W-:Y:S01]  /*1d60*/  UMOV UR4, UR10 ;  /* 0x0000000a00047c82 */ /* 0x004fe20008000000 */
[----:B------:R-:W-:Y:S02]  /*1d70*/  UMOV UR5, URZ ;  /* 0x000000ff00057c82 */ /* 0x000fe40008000000 */
[----:B------:R-:W-:-:S13]  /*1d80*/  ISETP.LT.U32.AND P0, PT, R2, 0x20, P0 ;  /* 0x000000200200780c */ /* 0x000fda0000701070 */
[----:B------:R-:W-:Y:S01]  /*1d90*/  VOTEU.ANY UP0, P0 ;  /* 0x0000000000ff7886 */ /* 0x000fe20000000100 */
[----:B------:R-:W-:Y:S01]  /*1da0*/  VOTEU.ANY UP1, P0 ;  /* 0x0000000000ff7886 */ /* 0x000fe20000020100 */
[----:B------:R-:W-:-:S03]  /*1db0*/  ISETP.GE.U32.AND P0, PT, R12, 0x41, PT ;  /* 0x000000410c00780c */ /* 0x000fc60003f06070 */
[----:B------:R-:W-:Y:S02]  /*1dc0*/  @UP0 UMOV UR4, UR4 ;  /* 0x0000000400040c82 */ /* 0x000fe40008000000 */
[----:B------:R2:W-:Y:S01]  /*1dd0*/  @UP1 UTCBAR [UR4], URZ ;  /* 0x000000ff040013e9 */ /* 0x0005e200080000ff */
[----:B------:R-:W-:Y:S06]  /*1de0*/  BAR.SYNC.DEFER_BLOCKING 0x0 ;  /* 0x0000000000007b1d */ /* 0x000fec0000010000 */
[----:B------:R-:W3:Y:S02]  /*1df0*/  SYNCS.PHASECHK.TRANS64.TRYWAIT P1, [UR12+0x18020], RZ ;  /* 0x018020ffff0075a7 */ /* 0x000ee4000802110c */
[----:B--23--:R-:W-:Y:S05]  /*1e00*/  @!P1 BRA `(.L_x_62) ;  /* 0x0000001400189947 */ /* 0x00cfea0003800000 */
.L_x_79:
[----:B------:R-:W-:Y:S01]  /*1e10*/  IMAD.MOV.U32 R3, RZ, RZ, RZ ;  /* 0x000000ffff037224 */ /* 0x000fe200078e00ff */
[----:B------:R-:W-:Y:S06]  /*1e20*/  @!P0 BRA `(.L_x_59) ;  /* 0x00000004002c8947 */ /* 0x000fec0003800000 */
[----:B------:R-:W2:Y:S01]  /*1e30*/  LDCU UR19, c[0x0][0x3a0] ;  /* 0x00007400ff1377ac */ /* 0x000ea20008000800 */
[----:B------:R-:W-:Y:S01]  /*1e40*/  UMOV UR17, 0x1 ;  /* 0x0000000100117882 */ /* 0x000fe20000000000 */
[----:B------:R-:W-:-:S05]  /*1e50*/  UMOV UR10, 0x40 ;  /* 0x00000040000a7882 */ /* 0x000fca0000000000 */
.L_x_66:
[----:B------:R-:W-:Y:S01]  /*1e60*/  BAR.SYNC.DEFER_BLOCKING 0x0 ;  /* 0x0000000000007b1d */ /* 0x000fe20000010000 */
[----:B------:R-:W-:Y:S01]  /*1e70*/  ULEA UR18, UR17, UR12, 0x3 ;  /* 0x0000000c11127291 */ /* 0x000fe2000f8e18ff */
[----:B-----5:R-:W-:Y:S01]  /*1e80*/  @!P3 IMAD.MOV.U32 R4, RZ, RZ, 0x6000 ;  /* 0x00006000ff04b424 */ /* 0x020fe200078e00ff */
[----:B------:R-:W-:Y:S01]  /*1e90*/  ELECT P1, URZ, PT ;  /* 0x0000000000ff782f */ /* 0x000fe20003820000 */
[----:B------:R-:W-:-:S03]  /*1ea0*/  ULEA UR8, UR17, UR12, 0xd ;  /* 0x0000000c11087291 */ /* 0x000fc6000f8e68ff */
[----:B------:R-:W-:Y:S02]  /*1eb0*/  ISETP.LT.U32.AND P1, PT, R2, 0x20, P1 ;  /* 0x000000200200780c */ /* 0x000fe40000f21070 */
[----:B------:R-:W-:Y:S01]  /*1ec0*/  ELECT P0, URZ, PT ;  /* 0x0000000000ff782f */ /* 0x000fe20003800000 */
[----:B------:R-:W-:-:S03]  /*1ed0*/  UIADD3 UR8, UPT, UPT, UR8, 0x10000, URZ ;  /* 0x0001000008087890 */ /* 0x000fc6000fffe0ff */
[----:B------:R-:W-:Y:S01]  /*1ee0*/  ISETP.LT.U32.AND P0, PT, R2, 0x40, P0 ;  /* 0x000000400200780c */ /* 0x000fe20000701070 */
[----:B------:R-:W-:Y:S02]  /*1ef0*/  ULEA UR4, UR17, UR12, 0xe ;  /* 0x0000000c11047291 */ /* 0x000fe4000f8e70ff */
[----:B------:R-:W-:Y:S01]  /*1f00*/  ULOP3.LUT UR5, UR13, 0x1, URZ, 0xc0, !UPT ;  /* 0x000000010d057892 */ /* 0x000fe2000f8ec0ff */
[----:B------:R-:W-:-:S03]  /*1f10*/  UMOV UR31, UR10 ;  /* 0x0000000a001f7c82 */ /* 0x000fc60008000000 */
[----:B------:R-:W-:Y:S01]  /*1f20*/  ULEA UR28, UR5, UR4, 0xd ;  /* 0x00000004051c7291 */ /* 0x000fe2000f8e68ff */
[----:B------:R-:W-:Y:S01]  /*1f30*/  VOTEU.ANY UP0, P1 ;  /* 0x0000000000ff7886 */ /* 0x000fe20000800100 */
[----:B------:R-:W-:Y:S01]  /*1f40*/  ULEA UR30, UR5, UR16, 0x7 ;  /* 0x00000010051e7291 */ /* 0x000fe2000f8e38ff */
[----:B------:R3:W-:Y:S03]  /*1f50*/  @!P3 SYNCS.ARRIVE.TRANS64 RZ, [UR18+0x18000], R4 ;  /* 0x01800004ffffb9a7 */ /* 0x0007e60008000012 */
[----:B------:R-:W-:Y:S01]  /*1f60*/  VOTEU.ANY UP1, P0 ;  /* 0x0000000000ff7886 */ /* 0x000fe20000020100 */
[----:B------:R-:W-:Y:S01]  /*1f70*/  @UP0 UIADD3 UR9, UPT, UPT, UR18, 0x18000, URZ ;  /* 0x0001800012090890 */ /* 0x000fe2000fffe0ff */
[----:B------:R-:W-:Y:S01]  /*1f80*/  VOTEU.ANY UP0, P1 ;  /* 0x0000000000ff7886 */ /* 0x000fe20000800100 */
[----:B------:R-:W-:Y:S02]  /*1f90*/  BAR.SYNC.DEFER_BLOCKING 0x0 ;  /* 0x0000000000007b1d */ /* 0x000fe40000010000 */
[----:B------:R-:W-:Y:S01]  /*1fa0*/  @UP1 UIADD3 UR29, UPT, UPT, UR18, 0x18000, URZ ;  /* 0x00018000121d1890 */ /* 0x000fe2000fffe0ff */
[----:B---3--:R-:W-:-:S03]  /*1fb0*/  IMAD.U32 R4, R3, -0x80000000, RZ ;  /* 0x8000000003047824 */ /* 0x008fc600078e00ff */
[----:B------:R-:W-:Y:S01]  /*1fc0*/  VOTEU.ANY UP1, P0 ;  /* 0x0000000000ff7886 */ /* 0x000fe20000020100 */
[----:B------:R3:W-:Y:S01]  /*1fd0*/  @UP0 UTMALDG.2D [UR8], [UR20] ;  /* 0x00000008140005b4 */ /* 0x0007e20008008000 */
[----:B------:R-:W-:Y:S01]  /*1fe0*/  UISETP.NE.U32.AND UP0, UPT, UR13, URZ, UPT ;  /* 0x000000ff0d00728c */ /* 0x000fe2000bf05070 */
[----:B------:R4:W-:Y:S06]  /*1ff0*/  MEMBAR.ALL.CTA ;  /* 0x0000000000007992 */ /* 0x0009ec0000008000 */
[----:B----4-:R-:W4:Y:S02]  /*2000*/  FENCE.VIEW.ASYNC.S ;  /* 0x00000000000073c6 */ /* 0x010f240000000000 */
[----:B----4-:R-:W-:Y:S06]  /*2010*/  BAR.SYNC.DEFER_BLOCKING 0x0 ;  /* 0x0000000000007b1d */ /* 0x010fec0000010000 */
[----:B------:R3:W-:Y:S02]  /*2020*/  @UP1 UTMALDG.2D [UR28], [UR22] ;  /* 0x0000001c160015b4 */ /* 0x0007e40008008000 */
[----:B------:R-:W-:Y:S06]  /*2030*/  BAR.SYNC.DEFER_BLOCKING 0x0 ;  /* 0x0000000000007b1d */ /* 0x000fec0000010000 */
[----:B------:R-:W4:Y:S02]  /*2040*/  SYNCS.PHASECHK.TRANS64.TRYWAIT P0, [UR18+0x18000], R4 ;  /* 0x01800004ff0075a7 */ /* 0x000f240008001112 */
[----:B---34-:R-:W-:Y:S05]  /*2050*/  @!P0 BRA `(.L_x_63) ;  /* 0x0000001000908947 */ /* 0x018fea0003800000 */
.L_x_80:
[----:B------:R-:W-:Y:S05]  /*2060*/  BRA.U UP0, `(.L_x_64) ;  /* 0x0000000100507547 */ /* 0x000fea000b800000 */
[----:B------:R-:W-:Y:S02]  /*2070*/  USHF.R.U32.HI UR6, URZ, 0x4, UR8 ;  /* 0x00000004ff067899 */ /* 0x000fe40008011608 */
[----:B------:R-:W-:Y:S02]  /*2080*/  USHF.R.U32.HI UR8, URZ, 0x4, UR4 ;  /* 0x00000004ff087899 */ /* 0x000fe40008011604 */
[----:B------:R-:W-:Y:S02]  /*2090*/  USGXT.U32 UR6, UR6, 0xe ;  /* 0x0000000e0606789a */ /* 0x000fe40008000000 */
[----:B------:R-:W-:Y:S02]  /*20a0*/  USGXT.U32 UR8, UR8, 0xe ;  /* 0x0000000e0808789a */ /* 0x000fe40008000000 */
[----:B------:R-:W-:Y:S02]  /*20b0*/  UIADD3 UR26, UP0, UPT, UR6, 0x2, URZ ;  /* 0x00000002061a7890 */ /* 0x000fe4000ff1e0ff */
[----:B------:R-:W-:Y:S01]  /*20c0*/  UIADD3 UR28, UP1, UPT, UR8, 0x2000100, URZ ;  /* 0x02000100081c7890 */ /* 0x000fe2000ff3e0ff */
[----:B------:R-:W-:Y:S01]  /*20d0*/  UMOV UR4, URZ ;  /* 0x000000ff00047c82 */ /* 0x000fe20008000000 */
[----:B------:R-:W-:Y:S01]  /*20e0*/  UMOV UR5, URZ ;  /* 0x000000ff00057c82 */ /* 0x000fe20008000000 */
[----:B------:R-:W-:-:S02]  /*20f0*/  ULOP3.LUT UR8, UR8, 0x2000000, URZ, 0xfc, !UPT ;  /* 0x0200000008087892 */ /* 0x000fc4000f8efcff */
[----:B------:R-:W-:Y:S02]  /*2100*/  UIADD3.X UR27, UPT, UPT, UR4, -0x7fffbfe0, URZ, UP0, !UPT ;  /* 0x80004020041b7890 */ /* 0x000fe400087fe4ff */
[----:B------:R-:W-:Y:S01]  /*2110*/  UIADD3.X UR29, UPT, UPT, UR5, 0x40004040, URZ, UP1, !UPT ;  /* 0x40004040051d7890 */ /* 0x000fe20008ffe4ff */
[----:B------:R-:W-:Y:S01]  /*2120*/  UMOV UR30, 0x0 ;  /* 0x00000000001e7882 */ /* 0x000fe20000000000 */
[----:B------:R-:W-:Y:S01]  /*2130*/  UMOV UR31, 0x8410010 ;  /* 0x08410010001f7882 */ /* 0x000fe20000000000 */
[----:B------:R-:W-:Y:S01]  /*2140*/  UMOV UR7, 0x80004020 ;  /* 0x8000402000077882 */ /* 0x000fe20000000000 */
[----:B------:R-:W-:Y:S01]  /*2150*/  UMOV UR9, 0x40004040 ;  /* 0x4000404000097882 */ /* 0x000fe20000000000 */
[----:B------:R-:W-:Y:S01]  /*2160*/  UMOV UR4, 0x0 ;  /* 0x0000000000047882 */ /* 0x000fe20000000000 */
[----:B------:R-:W-:Y:S01]  /*2170*/  UMOV UR5, 0x8410010 ;  /* 0x0841001000057882 */ /* 0x000fe20000000000 */
[----:B------:R3:W-:Y:S02]  /*2180*/  UTCQMMA gdesc[UR6], gdesc[UR8], tmem[UR24], tmem[UR30], idesc[UR31], UPT ;  /* 0x00ff1e08060075ea */ /* 0x0007e4000b800318 */
[----:B------:R3:W-:Y:S01]  /*2190*/  UTCQMMA gdesc[UR26], gdesc[UR28], tmem[UR24], tmem[UR4], idesc[UR5], UPT ;  /* 0x00ff041c1a0075ea */ /* 0x0007e2000b800318 */
[----:B------:R-:W-:-:S02]  /*21a0*/  NOP ;  /* 0x0000000000007918 */ /* 0x000fc40000000000 */
.L_x_64:
[----:B------:R-:W-:Y:S01]  /*21b0*/  ELECT P0, URZ, PT ;  /* 0x0000000000ff782f */ /* 0x000fe20003800000 */
[----:B---3--:R-:W-:-:S03]  /*21c0*/  UIADD3 UR4, UPT, UPT, UR18, 0x18020, URZ ;  /* 0x0001802012047890 */ /* 0x008fc6000fffe0ff */
[----:B------:R-:W-:Y:S01]  /*21d0*/  ISETP.LT.U32.AND P0, PT, R2, 0x20, P0 ;  /* 0x000000200200780c */ /* 0x000fe20000701070 */
[----:B------:R-:W-:-:S12]  /*21e0*/  UMOV UR5, URZ ;  /* 0x000000ff00057c82 */ /* 0x000fd80008000000 */
[----:B------:R-:W-:Y:S01]  /*21f0*/  VOTEU.ANY UP0, P0 ;  /* 0x0000000000ff7886 */ /* 0x000fe20000000100 */
[----:B------:R-:W-:-:S04]  /*2200*/  VOTEU.ANY UP1, P0 ;  /* 0x0000000000ff7886 */ /* 0x000fc80000020100 */
[----:B------:R-:W-:Y:S02]  /*2210*/  @UP0 UMOV UR4, UR4 ;  /* 0x0000000400040c82 */ /* 0x000fe40008000000 */
[----:B------:R3:W-:Y:S01]  /*2220*/  @UP1 UTCBAR [UR4], URZ ;  /* 0x000000ff040013e9 */ /* 0x0007e200080000ff */
[----:B------:R-:W-:Y:S06]  /*2230*/  BAR.SYNC.DEFER_BLOCKING 0x0 ;  /* 0x0000000000007b1d */ /* 0x000fec0000010000 */
[----:B------:R-:W4:Y:S02]  /*2240*/  SYNCS.PHASECHK.TRANS64.TRYWAIT P0, [UR18+0x18020], R4 ;  /* 0x01802004ff0075a7 */ /* 0x000f240008001112 */
[----:B---34-:R-:W-:Y:S05]  /*2250*/  @!P0 BRA `(.L_x_65) ;  /* 0x00000010001c8947 */ /* 0x018fea0003800000 */
.L_x_81:
[----:B------:R-:W-:Y:S02]  /*2260*/  UIADD3 UR17, UPT, UPT, UR17, 0x1, URZ ;  /* 0x0000000111117890 */ /* 0x000fe4000fffe0ff */
[----:B------:R-:W-:Y:S02]  /*2270*/  UIADD3 UR10, UPT, UPT, UR10, 0x40, URZ ;  /* 0x000000400a0a7890 */ /* 0x000fe4000fffe0ff */
[----:B------:R-:W-:-:S04]  /*2280*/  UISETP.NE.U32.AND UP0, UPT, UR17, 0x4, UPT ;  /* 0x000000041100788c */ /* 0x000fc8000bf05070 */
[----:B------:R-:W-:Y:S02]  /*2290*/  USEL UR17, UR17, URZ, UP0 ;  /* 0x000000ff11117287 */ /* 0x000fe40008000000 */
[----:B------:R-:W-:Y:S02]  /*22a0*/  USEL UR4, URZ, 0x1, UP0 ;  /* 0x00000001ff047887 */ /* 0x000fe40008000000 */
[----:B--2---:R-:W-:-:S04]  /*22b0*/  UISETP.GE.AND UP0, UPT, UR10, UR19, UPT ;  /* 0x000000130a00728c */ /* 0x004fc8000bf06270 */
[----:B------:R-:W-:-:S05]  /*22c0*/  LOP3.LUT R3, R3, UR4, RZ, 0x3c, !PT ;  /* 0x0000000403037c12 */ /* 0x000fca000f8e3cff */
[----:B------:R-:W-:Y:S05]  /*22d0*/  BRA.U !UP0, `(.L_x_66) ;  /* 0xfffffff908e07547 */ /* 0x000fea000b83ffff */
.L_x_59:
[----:B---34-:R-:W-:Y:S06]  /*22e0*/  BAR.SYNC.DEFER_BLOCKING 0x0 ;  /* 0x0000000000007b1d */ /* 0x018fec0000010000 */
[----:B------:R-:W-:Y:S04]  /*22f0*/  BSSY.RECONVERGENT B3, `(.L_x_67) ;  /* 0x0000004000037945 */ /* 0x000fe80003800200 */
[----:B------:R-:W-:Y:S05]  /*2300*/  @P3 BRA `(.L_x_68) ;  /* 0x0000000000083947 */ /* 0x000fea0003800000 */
[----:B------:R-:W2:Y:S02]  /*2310*/  SYNCS.CCTL.IV [UR12+0x18000] ;  /* 0x01800000ff0079b1 */ /* 0x000ea4000800000c */
[----:B--2---:R-:W2:Y:S02]  /*2320*/  SYNCS.CCTL.IV [UR12+0x18020] ;  /* 0x01802000ff0079b1 */ /* 0x004ea4000800000c */
.L_x_68:
[----:B------:R-:W-:Y:S05]  /*2330*/  BSYNC.RECONVERGENT B3 ;  /* 0x0000000000037941 */ /* 0x000fea0003800200 */
.L_x_67:
[----:B--2---:R-:W-:Y:S06]  /*2340*/  BAR.SYNC.DEFER_BLOCKING 0x0 ;  /* 0x0000000000007b1d */ /* 0x004fec0000010000 */
[----:B------:R-:W-:Y:S04]  /*2350*/  BSSY.RECONVERGENT B3, `(.L_x_69) ;  /* 0x0000004000037945 */ /* 0x000fe80003800200 */
[----:B------:R-:W-:Y:S05]  /*2360*/  @P3 BRA `(.L_x_70) ;  /* 0x0000000000083947 */ /* 0x000fea0003800000 */
[----:B------:R-:W2:Y:S02]  /*2370*/  SYNCS.CCTL.IV [UR12+0x18008] ;  /* 0x01800800ff0079b1 */ /* 0x000ea4000800000c */
[----:B--2---:R-:W2:Y:S02]  /*2380*/  SYNCS.CCTL.IV [UR12+0x18028] ;  /* 0x01802800ff0079b1 */ /* 0x004ea4000800000c */
.L_x_70:
[----:B------:R-:W-:Y:S05]  /*2390*/  BSYNC.RECONVERGENT B3 ;  /* 0x0000000000037941 */ /* 0x000fea0003800200 */
.L_x_69:
[----:B--2---:R-:W-:Y:S06]  /*23a0*/  BAR.SYNC.DEFER_BLOCKING 0x0 ;  /* 0x0000000000007b1d */ /* 0x004fec0000010000 */
[----:B------:R-:W-:Y:S04]  /*23b0*/  BSSY.RECONVERGENT B3, `(.L_x_71) ;  /* 0x0000004000037945 */ /* 0x000fe80003800200 */
[----:B------:R-:W-:Y:S05]  /*23c0*/  @P3 BRA `(.L_x_72) ;  /* 0x0000000000083947 */ /* 0x000fea0003800000 */
[----:B------:R-:W2:Y:S02]  /*23d0*/  SYNCS.CCTL.IV [UR12+0x18010] ;  /* 0x01801000ff0079b1 */ /* 0x000ea4000800000c */
[----:B--2---:R-:W2:Y:S02]  /*23e0*/  SYNCS.CCTL.IV [UR12+0x18030] ;  /* 0x01803000ff0079b1 */ /* 0x004ea4000800000c */
.L_x_72:
[----:B------:R-:W-:Y:S05]  /*23f0*/  BSYNC.RECONVERGENT B3 ;  /* 0x0000000000037941 */ /* 0x000fea0003800200 */
.L_x_71:
[----:B--2---:R-:W-:Y:S06]  /*2400*/  BAR.SYNC.DEFER_BLOCKING 0x0 ;  /* 0x0000000000007b1d */ /* 0x004fec0000010000 */
[----:B------:R-:W-:Y:S04]  /*2410*/  BSSY.RECONVERGENT B3, `(.L_x_73) ;  /* 0x0000004000037945 */ /* 0x000fe80003800200 */
[----:B------:R-:W-:Y:S05]  /*2420*/  @P3 BRA `(.L_x_74) ;  /* 0x0000000000083947 */ /* 0x000fea0003800000 */
[----:B------:R-:W2:Y:S02]  /*2430*/  SYNCS.CCTL.IV [UR12+0x18018] ;  /* 0x01801800ff0079b1 */ /* 0x000ea4000800000c */
[----:B--2---:R-:W2:Y:S02]  /*2440*/  SYNCS.CCTL.IV [UR12+0x18038] ;  /* 0x01803800ff0079b1 */ /* 0x004ea4000800000c */
.L_x_74:
[----:B------:R-:W-:Y:S05]  /*2450*/  BSYNC.RECONVERGENT B3 ;  /* 0x0000000000037941 */ /* 0x000fea0003800200 */
.L_x_73:
[----:B------:R-:W-:Y:S01]  /*2460*/  USHF.L.U32 UR4, UR13, 0x15, URZ ;  /* 0x000000150d047899 */ /* 0x000fe200080006ff */
[----:B------:R-:W-:Y:S01]  /*2470*/  IMAD.SHL.U32 R3, R0, 0x80, RZ ;  /* 0x0000008000037824 */ /* 0x000fe200078e00ff */
[----:B------:R-:W-:Y:S02]  /*2480*/  ELECT P0, URZ, PT ;  /* 0x0000000000ff782f */ /* 0x000fe40003800000 */
[----:B------:R-:W-:Y:S02]  /*2490*/  ULOP3.LUT UR4, UR4, 0x600000, URZ, 0xc0, !UPT ;  /* 0x0060000004047892 */ /* 0x000fe4000f8ec0ff */
[----:B------:R-:W-:Y:S01]  /*24a0*/  ISETP.LT.U32.AND P0, PT, R2, 0x40, P0 ;  /* 0x000000400200780c */ /* 0x000fe20000701070 */
[----:B------:R-:W-:Y:S02]  /*24b0*/  ULOP3.LUT UR13, UR13, 0x1, URZ, 0xc0, !UPT ;  /* 0x000000010d0d7892 */ /* 0x000fe4000f8ec0ff */
[----:B------:R-:W-:Y:S02]  /*24c0*/  UIADD3 UR4, UPT, UPT, UR24, UR4, URZ ;  /* 0x0000000418047290 */ /* 0x000fe4000fffe0ff */
[----:B------:R-:W-:Y:S01]  /*24d0*/  ULEA UR5, UR13, UR16, 0x7 ;  /* 0x000000100d057291 */ /* 0x000fe2000f8e38ff */
[----:B------:R-:W-:-:S06]  /*24e0*/  UMOV UR6, UR11 ;  /* 0x0000000b00067c82 */ /* 0x000fcc0008000000 */
[----:B------:R-:W3:Y:S01]  /*24f0*/  LDTM.x64 R100, tmem[UR4] ;  /* 0x00000004006479ee */ /* 0x000ee20008340000 */
[----:B------:R-:W-:Y:S01]  /*2500*/  VOTEU.ANY UP1, P0 ;  /* 0x0000000000ff7886 */ /* 0x000fe20000020100 */
[----:B------:R-:W-:Y:S01]  /*2510*/  VOTEU.ANY UP0, P0 ;  /* 0x0000000000ff7886 */ /* 0x000fe20000000100 */
[----:B---3--:R-:W-:Y:S02]  /*2520*/  F2FP.SATFINITE.E4M3.F32.PACK_AB_MERGE_C R102, R103, R102, RZ ;  /* 0x000000666766723e */ /* 0x008fe400048070ff */
[----:B------:R-:W-:Y:S02]  /*2530*/  F2FP.SATFINITE.E4M3.F32.PACK_AB_MERGE_C R106, R107, R106, RZ ;  /* 0x0000006a6b6a723e */ /* 0x000fe400048070ff */
[----:B------:R-:W-:Y:S02]  /*2540*/  F2FP.SATFINITE.E4M3.F32.PACK_AB_MERGE_C R164, R101, R100, R102 ;  /* 0x0000006465a4723e */ /* 0x000fe40004807066 */
[----:B------:R-:W3:Y:S01]  /*2550*/  LDTM.x64 R40, tmem[UR4+0x40] ;  /* 0x00004004002879ee */ /* 0x000ee20008340000 */
[----:B------:R-:W-:-:S02]  /*2560*/  F2FP.SATFINITE.E4M3.F32.PACK_AB_MERGE_C R110, R111, R110, RZ ;  /* 0x0000006e6f6e723e */ /* 0x000fc400048070ff */
[----:B------:R-:W-:Y:S02]  /*2570*/  F2FP.SATFINITE.E4M3.F32.PACK_AB_MERGE_C R114, R115, R114, RZ ;  /* 0x000000727372723e */ /* 0x000fe400048070ff */
[----:B------:R-:W-:Y:S02]  /*2580*/  F2FP.SATFINITE.E4M3.F32.PACK_AB_MERGE_C R165, R105, R104, R106 ;  /* 0x0000006869a5723e */ /* 0x000fe4000480706a */
[----:B------:R-:W-:Y:S02]  /*2590*/  F2FP.SATFINITE.E4M3.F32.PACK_AB_MERGE_C R166, R109, R108, R110 ;  /* 0x0000006c6da6723e */ /* 0x000fe4000480706e */
[----:B------:R-:W-:Y:S02]  /*25a0*/  F2FP.SATFINITE.E4M3.F32.PACK_AB_MERGE_C R167, R113, R112, R114 ;  /* 0x0000007071a7723e */ /* 0x000fe40004807072 */
[----:B------:R-:W-:Y:S02]  /*25b0*/  F2FP.SATFINITE.E4M3.F32.PACK_AB_MERGE_C R118, R119, R118, RZ ;  /* 0x000000767776723e */ /* 0x000fe400048070ff */
[----:B------:R-:W-:-:S02]  /*25c0*/  F2FP.SATFINITE.E4M3.F32.PACK_AB_MERGE_C R122, R123, R122, RZ ;  /* 0x0000007a7b7a723e */ /* 0x000fc400048070ff */
[----:B------:R-:W-:Y:S02]  /*25d0*/  F2FP.SATFINITE.E4M3.F32.PACK_AB_MERGE_C R126, R127, R126, RZ ;  /* 0x0000007e7f7e723e */ /* 0x000fe400048070ff */
[----:B------:R-:W-:Y:S02]  /*25e0*/  F2FP.SATFINITE.E4M3.F32.PACK_AB_MERGE_C R119, R131, R130, RZ ;  /* 0x000000828377723e */ /* 0x000fe400048070ff */
[----:B------:R-:W-:Y:S02]  /*25f0*/  F2FP.SATFINITE.E4M3.F32.PACK_AB_MERGE_C R134, R135, R134, RZ ;  /* 0x000000868786723e */ /* 0x000fe400048070ff */
[----:B------:R-:W-:Y:S02]  /*2600*/  F2FP.SATFINITE.E4M3.F32.PACK_AB_MERGE_C R138, R139, R138, RZ ;  /* 0x0000008a8b8a723e */ /* 0x000fe400048070ff */
[----:B------:R-:W-:Y:S02]  /*2610*/  F2FP.SATFINITE.E4M3.F32.PACK_AB_MERGE_C R142, R143, R142, RZ ;  /* 0x0000008e8f8e723e */ /* 0x000fe400048070ff */
[----:B---3--:R-:W-:-:S02]  /*2620*/  F2FP.SATFINITE.E4M3.F32.PACK_AB_MERGE_C R42, R43, R42, RZ ;  /* 0x0000002a2b2a723e */ /* 0x008fc400048070ff */
[----:B------:R-:W-:Y:S02]  /*2630*/  F2FP.SATFINITE.E4M3.F32.PACK_AB_MERGE_C R46, R47, R46, RZ ;  /* 0x0000002e2f2e723e */ /* 0x000fe400048070ff */
[----:B------:R-:W-:Y:S02]  /*2640*/  F2FP.SATFINITE.E4M3.F32.PACK_AB_MERGE_C R50, R51, R50, RZ ;  /* 0x000000323332723e */ /* 0x000fe400048070ff */
[----:B------:R-:W-:Y:S02]  /*2650*/  F2FP.SATFINITE.E4M3.F32.PACK_AB_MERGE_C R54, R55, R54, RZ ;  /* 0x000000363736723e */ /* 0x000fe400048070ff */
[----:B------:R-:W-:Y:S02]  /*2660*/  F2FP.SATFINITE.E4M3.F32.PACK_AB_MERGE_C R58, R59, R58, RZ ;  /* 0x0000003a3b3a723e */ /* 0x000fe400048070ff */
[----:B------:R-:W-:Y:S02]  /*2670*/  F2FP.SATFINITE.E4M3.F32.PACK_AB_MERGE_C R62, R63, R62, RZ ;  /* 0x0000003e3f3e723e */ /* 0x000fe400048070ff */
[----:B------:R-:W-:-:S02]  /*2680*/  F2FP.SATFINITE.E4M3.F32.PACK_AB_MERGE_C R66, R67, R66, RZ ;  /* 0x000000424342723e */ /* 0x000fc400048070ff */
[----:B------:R-:W-:Y:S02]  /*2690*/  F2FP.SATFINITE.E4M3.F32.PACK_AB_MERGE_C R70, R71, R70, RZ ;  /* 0x000000464746723e */ /* 0x000fe400048070ff */
[----:B------:R-:W-:Y:S02]  /*26a0*/  F2FP.SATFINITE.E4M3.F32.PACK_AB_MERGE_C R74, R75, R74, RZ ;  /* 0x0000004a4b4a723e */ /* 0x000fe400048070ff */
[----:B------:R-:W-:Y:S02]  /*26b0*/  F2FP.SATFINITE.E4M3.F32.PACK_AB_MERGE_C R104, R41, R40, R42 ;  /* 0x000000282968723e */ /* 0x000fe4000480702a */
[----:B------:R-:W-:Y:S02]  /*26c0*/  F2FP.SATFINITE.E4M3.F32.PACK_AB_MERGE_C R105, R45, R44, R46 ;  /* 0x0000002c2d69723e */ /* 0x000fe4000480702e */
[----:B------:R-:W-:Y:S02]  /*26d0*/  F2FP.SATFINITE.E4M3.F32.PACK_AB_MERGE_C R106, R49, R48, R50 ;  /* 0x00000030316a723e */ /* 0x000fe40004807032 */
[----:B------:R-:W-:-:S02]  /*26e0*/  F2FP.SATFINITE.E4M3.F32.PACK_AB_MERGE_C R107, R53, R52, R54 ;  /* 0x00000034356b723e */ /* 0x000fc40004807036 */
[----:B------:R-:W-:Y:S02]  /*26f0*/  F2FP.SATFINITE.E4M3.F32.PACK_AB_MERGE_C R108, R57, R56, R58 ;  /* 0x00000038396c723e */ /* 0x000fe4000480703a */
[----:B------:R-:W-:Y:S02]  /*2700*/  F2FP.SATFINITE.E4M3.F32.PACK_AB_MERGE_C R109, R61, R60, R62 ;  /* 0x0000003c3d6d723e */ /* 0x000fe4000480703e */
[----:B------:R-:W-:Y:S02]  /*2710*/  F2FP.SATFINITE.E4M3.F32.PACK_AB_MERGE_C R110, R65, R64, R66 ;  /* 0x00000040416e723e */ /* 0x000fe40004807042 */
[----:B------:R-:W-:Y:S02]  /*2720*/  F2FP.SATFINITE.E4M3.F32.PACK_AB_MERGE_C R111, R69, R68, R70 ;  /* 0x00000044456f723e */ /* 0x000fe40004807046 */
[----:B------:R-:W-:Y:S02]  /*2730*/  F2FP.SATFINITE.E4M3.F32.PACK_AB_MERGE_C R112, R73, R72, R74 ;  /* 0x000000484970723e */ /* 0x000fe4000480704a */
[----:B------:R-:W3:Y:S01]  /*2740*/  LDTM.x64 R12, tmem[UR4+0x80] ;  /* 0x00008004000c79ee */ /* 0x000ee20008340000 */
[----:B------:R-:W-:-:S02]  /*2750*/  F2FP.SATFINITE.E4M3.F32.PACK_AB_MERGE_C R90, R91, R90, RZ ;  /* 0x0000005a5b5a723e */ /* 0x000fc400048070ff */
[----:B------:R-:W-:Y:S02]  /*2760*/  F2FP.SATFINITE.E4M3.F32.PACK_AB_MERGE_C R78, R79, R78, RZ ;  /* 0x0000004e4f4e723e */ /* 0x000fe400048070ff */
[----:B------:R-:W-:Y:S02]  /*2770*/  F2FP.SATFINITE.E4M3.F32.PACK_AB_MERGE_C R82, R83, R82, RZ ;  /* 0x000000525352723e */ /* 0x000fe400048070ff */
[----:B------:R-:W-:Y:S02]  /*2780*/  F2FP.SATFINITE.E4M3.F32.PACK_AB_MERGE_C R86, R87, R86, RZ ;  /* 0x000000565756723e */ /* 0x000fe400048070ff */
[----:B------:R-:W-:Y:S02]  /*2790*/  F2FP.SATFINITE.E4M3.F32.PACK_AB_MERGE_C R94, R95, R94, RZ ;  /* 0x0000005e5f5e723e */ /* 0x000fe400048070ff */
[----:B------:R-:W-:Y:S02]  /*27a0*/  F2FP.SATFINITE.E4M3.F32.PACK_AB_MERGE_C R88, R89, R88, R90 ;  /* 0x000000585958723e */ /* 0x000fe4000480705a */
[----:B------:R-:W-:-:S02]  /*27b0*/  F2FP.SATFINITE.E4M3.F32.PACK_AB_MERGE_C R113, R77, R76, R78 ;  /* 0x0000004c4d71723e */ /* 0x000fc4000480704e */
[----:B------:R-:W-:Y:S02]  /*27c0*/  F2FP.SATFINITE.E4M3.F32.PACK_AB_MERGE_C R114, R81, R80, R82 ;  /* 0x000000505172723e */ /* 0x000fe40004807052 */
[----:B------:R-:W-:Y:S02]  /*27d0*/  F2FP.SATFINITE.E4M3.F32.PACK_AB_MERGE_C R115, R85, R84, R86 ;  /* 0x000000545573723e */ /* 0x000fe40004807056 */
[----:B------:R-:W-:Y:S02]  /*27e0*/  F2FP.SATFINITE.E4M3.F32.PACK_AB_MERGE_C R89, R93, R92, R94 ;  /* 0x0000005c5d59723e */ /* 0x000fe4000480705e */
        /* <DEDUP_REMOVED lines=11> */
[----:B------:R-:W-:Y:S02]  /*28a0*/  F2FP.SATFINITE.E4M3.F32.PACK_AB_MERGE_C R50, R51, R50, RZ ;  /* 0x000000323332723e */ /* 0x000fe400048070ff */
[----:B------:R-:W-:Y:S02]  /*28b0*/  F2FP.SATFINITE.E4M3.F32.PACK_AB_MERGE_C R54, R55, R54, RZ ;  /* 0x000000363736723e */ /* 0x000fe400048070ff */
[----:B------:R-:W-:Y:S02]  /*28c0*/  F2FP.SATFINITE.E4M3.F32.PACK_AB_MERGE_C R58, R59, R58, RZ ;  /* 0x0000003a3b3a723e */ /* 0x000fe400048070ff */
[----:B------:R-:W-:-:S02]  /*28d0*/  F2FP.SATFINITE.E4M3.F32.PACK_AB_MERGE_C R62, R63, R62, RZ ;  /* 0x0000003e3f3e723e */ /* 0x000fc400048070ff */
[----:B------:R-:W-:Y:S02]  /*28e0*/  F2FP.SATFINITE.E4M3.F32.PACK_AB_MERGE_C R66, R67, R66, RZ ;  /* 0x000000424342723e */ /* 0x000fe400048070ff */
[----:B------:R-:W-:Y:S02]  /*28f0*/  F2FP.SATFINITE.E4M3.F32.PACK_AB_MERGE_C R76, R13, R12, R14 ;  /* 0x0000000c0d4c723e */ /* 0x000fe4000480700e */
        /* <DEDUP_REMOVED lines=13> */
[----:B-----5:R-:W3:Y:S01]  /*29d0*/  LDTM.x64 R4, tmem[UR4+0xc0] ;  /* 0x0000c004000479ee */ /* 0x020ee20008340000 */
[----:B------:R-:W-:Y:S01]  /*29e0*/  F2FP.SATFINITE.E4M3.F32.PACK_AB_MERGE_C R70, R71, R70, RZ ;  /* 0x000000464746723e */ /* 0x000fe200048070ff */
[----:B------:R-:W-:Y:S01]  /*29f0*/  NOP ;  /* 0x0000000000007918 */ /* 0x000fe20000000000 */
[----:B------:R-:W-:Y:S01]  /*2a00*/  F2FP.SATFINITE.E4M3.F32.PACK_AB_MERGE_C R154, R155, R154, RZ ;  /* 0x0000009a9b9a723e */ /* 0x000fe200048070ff */
[----:B------:R-:W-:Y:S01]  /*2a10*/  ULEA UR4, UR13, UR12, 0xe ;  /* 0x0000000c0d047291 */ /* 0x000fe2000f8e70ff */
[----:B------:R-:W-:Y:S01]  /*2a20*/  F2FP.SATFINITE.E4M3.F32.PACK_AB_MERGE_C R94, R69, R68, R70 ;  /* 0x00000044455e723e */ /* 0x000fe20004807046 */
[----:B------:R-:W-:Y:S01]  /*2a30*/  IMAD.SHL.U32 R69, R0, 0x10, RZ ;  /* 0x0000001000457824 */ /* 0x000fe200078e00ff */
[----:B------:R-:W-:-:S02]  /*2a40*/  LOP3.LUT R0, R3, 0x3f80, RZ, 0xc0, !PT ;  /* 0x00003f8003007812 */ /* 0x000fc400078ec0ff */
[----:B------:R-:W-:Y:S02]  /*2a50*/  F2FP.SATFINITE.E4M3.F32.PACK_AB_MERGE_C R158, R159, R158, RZ ;  /* 0x0000009e9f9e723e */ /* 0x000fe400048070ff */
[----:B------:R-:W-:Y:S02]  /*2a60*/  LOP3.LUT R0, R0, 0x70, R69, 0xf8, !PT ;  /* 0x0000007000007812 */ /* 0x000fe400078ef845 */
[----:B------:R-:W-:Y:S02]  /*2a70*/  F2FP.SATFINITE.E4M3.F32.PACK_AB_MERGE_C R151, R163, R162, RZ ;  /* 0x000000a2a397723e */ /* 0x000fe400048070ff */
[----:B------:R-:W-:Y:S01]  /*2a80*/  F2FP.SATFINITE.E4M3.F32.PACK_AB_MERGE_C R74, R75, R74, RZ ;  /* 0x0000004a4b4a723e */ /* 0x000fe200048070ff */
[----:B--2---:R-:W-:Y:S01]  /*2a90*/  STS.128 [R0+UR12], R164 ;  /* 0x000000a400007988 */ /* 0x004fe20008000c0c */
[----:B------:R-:W-:Y:S02]  /*2aa0*/  F2FP.SATFINITE.E4M3.F32.PACK_AB_MERGE_C R116, R117, R116, R118 ;  /* 0x000000747574723e */ /* 0x000fe40004807076 */
[----:B------:R-:W-:Y:S01]  /*2ab0*/  F2FP.SATFINITE.E4M3.F32.PACK_AB_MERGE_C R117, R121, R120, R122 ;  /* 0x000000787975723e */ /* 0x000fe2000480707a */
[----:B------:R2:W-:Y:S01]  /*2ac0*/  STS.128 [R0+UR12+0x4000], R76 ;  /* 0x0040004c00007988 */ /* 0x0005e20008000c0c */
[----:B------:R-:W-:-:S02]  /*2ad0*/  F2FP.SATFINITE.E4M3.F32.PACK_AB_MERGE_C R118, R125, R124, R126 ;  /* 0x0000007c7d76723e */ /* 0x000fc4000480707e */
[----:B------:R-:W-:Y:S02]  /*2ae0*/  F2FP.SATFINITE.E4M3.F32.PACK_AB_MERGE_C R119, R129, R128, R119 ;  /* 0x000000808177723e */ /* 0x000fe40004807077 */
[----:B---3--:R-:W-:Y:S02]  /*2af0*/  F2FP.SATFINITE.E4M3.F32.PACK_AB_MERGE_C R6, R7, R6, RZ ;  /* 0x000000060706723e */ /* 0x008fe400048070ff */
[----:B------:R-:W-:Y:S02]  /*2b00*/  F2FP.SATFINITE.E4M3.F32.PACK_AB_MERGE_C R10, R11, R10, RZ ;  /* 0x0000000a0b0a723e */ /* 0x000fe400048070ff */
[----:B------:R-:W-:Y:S02]  /*2b10*/  F2FP.SATFINITE.E4M3.F32.PACK_AB_MERGE_C R14, R15, R14, RZ ;  /* 0x0000000e0f0e723e */ /* 0x000fe400048070ff */
[----:B------:R-:W-:Y:S02]  /*2b20*/  F2FP.SATFINITE.E4M3.F32.PACK_AB_MERGE_C R7, R19, R18, RZ ;  /* 0x000000121307723e */ /* 0x000fe400048070ff */
[----:B------:R-:W-:-:S02]  /*2b30*/  F2FP.SATFINITE.E4M3.F32.PACK_AB_MERGE_C R22, R23, R22, RZ ;  /* 0x000000161716723e */ /* 0x000fc400048070ff */
[----:B------:R-:W-:Y:S02]  /*2b40*/  F2FP.SATFINITE.E4M3.F32.PACK_AB_MERGE_C R132, R133, R132, R134 ;  /* 0x000000848584723e */ /* 0x000fe40004807086 */
[----:B------:R-:W-:Y:S02]  /*2b50*/  F2FP.SATFINITE.E4M3.F32.PACK_AB_MERGE_C R26, R27, R26, RZ ;  /* 0x0000001a1b1a723e */ /* 0x000fe400048070ff */
[----:B------:R-:W-:Y:S02]  /*2b60*/  F2FP.SATFINITE.E4M3.F32.PACK_AB_MERGE_C R30, R31, R30, RZ ;  /* 0x0000001e1f1e723e */ /* 0x000fe400048070ff */
[----:B------:R-:W-:Y:S02]  /*2b70*/  F2FP.SATFINITE.E4M3.F32.PACK_AB_MERGE_C R23, R35, R34, RZ ;  /* 0x000000222317723e */ /* 0x000fe400048070ff */
[----:B------:R-:W-:Y:S02]  /*2b80*/  F2FP.SATFINITE.E4M3.F32.PACK_AB_MERGE_C R38, R39, R38, RZ ;  /* 0x000000262726723e */ /* 0x000fe400048070ff */
[----:B------:R-:W-:-:S02]  /*2b90*/  F2FP.SATFINITE.E4M3.F32.PACK_AB_MERGE_C R4, R5, R4, R6 ;  /* 0x000000040504723e */ /* 0x000fc40004807006 */
[----:B------:R-:W-:Y:S02]  /*2ba0*/  LOP3.LUT R2, R0, 0x10, RZ, 0x3c, !PT ;  /* 0x0000001000027812 */ /* 0x000fe400078e3cff */
[----:B------:R-:W-:Y:S02]  /*2bb0*/  F2FP.SATFINITE.E4M3.F32.PACK_AB_MERGE_C R133, R137, R136, R138 ;  /* 0x000000888985723e */ /* 0x000fe4000480708a */
[----:B------:R-:W-:Y:S01]  /*2bc0*/  F2FP.SATFINITE.E4M3.F32.PACK_AB_MERGE_C R134, R141, R140, R142 ;  /* 0x0000008c8d86723e */ /* 0x000fe2000480708e */
[----:B------:R3:W-:Y:S01]  /*2bd0*/  STS.128 [R2+UR12], R116 ;  /* 0x0000007402007988 */ /* 0x0007e20008000c0c */
[----:B------:R-:W-:Y:S02]  /*2be0*/  F2FP.SATFINITE.E4M3.F32.PACK_AB_MERGE_C R135, R145, R144, R135 ;  /* 0x000000909187723e */ /* 0x000fe40004807087 */
[----:B------:R-:W-:Y:S01]  /*2bf0*/  F2FP.SATFINITE.E4M3.F32.PACK_AB_MERGE_C R148, R149, R148, R150 ;  /* 0x000000949594723e */ /* 0x000fe20004807096 */
[----:B------:R3:W-:Y:S01]  /*2c00*/  STS.128 [R2+UR12+0x4000], R80 ;  /* 0x0040005002007988 */ /* 0x0007e20008000c0c */
[----:B------:R-:W-:-:S02]  /*2c10*/  F2FP.SATFINITE.E4M3.F32.PACK_AB_MERGE_C R42, R43, R42, RZ ;  /* 0x0000002a2b2a723e */ /* 0x000fc400048070ff */
[----:B------:R-:W-:Y:S02]  /*2c20*/  F2FP.SATFINITE.E4M3.F32.PACK_AB_MERGE_C R46, R47, R46, RZ ;  /* 0x0000002e2f2e723e */ /* 0x000fe400048070ff */
[----:B------:R-:W-:Y:S02]  /*2c30*/  F2FP.SATFINITE.E4M3.F32.PACK_AB_MERGE_C R39, R51, R50, RZ ;  /* 0x000000323327723e */ /* 0x000fe400048070ff */
[----:B------:R-:W-:Y:S02]  /*2c40*/  F2FP.SATFINITE.E4M3.F32.PACK_AB_MERGE_C R54, R55, R54, RZ ;  /* 0x000000363736723e */ /* 0x000fe400048070ff */
[----:B------:R-:W-:Y:S02]  /*2c50*/  F2FP.SATFINITE.E4M3.F32.PACK_AB_MERGE_C R5, R9, R8, R10 ;  /* 0x000000080905723e */ /* 0x000fe4000480700a */
[----:B------:R-:W-:Y:S02]  /*2c60*/  LOP3.LUT R3, R0, 0x20, RZ, 0x3c, !PT ;  /* 0x0000002000037812 */ /* 0x000fe400078e3cff */
[----:B------:R-:W-:-:S02]  /*2c70*/  F2FP.SATFINITE.E4M3.F32.PACK_AB_MERGE_C R149, R153, R152, R154 ;  /* 0x000000989995723e */ /* 0x000fc4000480709a */
[----:B------:R-:W-:Y:S01]  /*2c80*/  F2FP.SATFINITE.E4M3.F32.PACK_AB_MERGE_C R150, R157, R156, R158 ;  /* 0x0000009c9d96723e */ /* 0x000fe2000480709e */
[----:B------:R3:W-:Y:S01]  /*2c90*/  STS.128 [R3+UR12], R132 ;  /* 0x0000008403007988 */ /* 0x0007e20008000c0c */
[----:B------:R-:W-:Y:S02]  /*2ca0*/  F2FP.SATFINITE.E4M3.F32.PACK_AB_MERGE_C R151, R161, R160, R151 ;  /* 0x000000a0a197723e */ /* 0x000fe40004807097 */
[----:B------:R-:W-:Y:S01]  /*2cb0*/  F2FP.SATFINITE.E4M3.F32.PACK_AB_MERGE_C R98, R99, R98, RZ ;  /* 0x000000626362723e */ /* 0x000fe200048070ff */
[----:B------:R3:W-:Y:S01]  /*2cc0*/  STS.128 [R3+UR12+0x4000], R84 ;  /* 0x0040005403007988 */ /* 0x0007e20008000c0c */
[----:B------:R-:W-:Y:S02]  /*2cd0*/  F2FP.SATFINITE.E4M3.F32.PACK_AB_MERGE_C R91, R103, R102, RZ ;  /* 0x00000066675b723e */ /* 0x000fe400048070ff */
[----:B------:R-:W-:Y:S02]  /*2ce0*/  F2FP.SATFINITE.E4M3.F32.PACK_AB_MERGE_C R95, R73, R72, R74 ;  /* 0x00000048495f723e */ /* 0x000fe4000480704a */
[----:B------:R-:W-:-:S02]  /*2cf0*/  F2FP.SATFINITE.E4M3.F32.PACK_AB_MERGE_C R58, R59, R58, RZ ;  /* 0x0000003a3b3a723e */ /* 0x000fc400048070ff */
[----:B------:R-:W-:Y:S02]  /*2d00*/  F2FP.SATFINITE.E4M3.F32.PACK_AB_MERGE_C R62, R63, R62, RZ ;  /* 0x0000003e3f3e723e */ /* 0x000fe400048070ff */
[----:B------:R-:W-:Y:S02]  /*2d10*/  F2FP.SATFINITE.E4M3.F32.PACK_AB_MERGE_C R66, R67, R66, RZ ;  /* 0x000000424342723e */ /* 0x000fe400048070ff */
[----:B------:R-:W-:Y:S02]  /*2d20*/  LOP3.LUT R8, R0, 0x30, RZ, 0x3c, !PT ;  /* 0x0000003000087812 */ /* 0x000fe400078e3cff */
[----:B------:R-:W-:Y:S02]  /*2d30*/  F2FP.SATFINITE.E4M3.F32.PACK_AB_MERGE_C R6, R13, R12, R14 ;  /* 0x0000000c0d06723e */ /* 0x000fe4000480700e */
[----:B------:R-:W-:Y:S01]  /*2d40*/  F2FP.SATFINITE.E4M3.F32.PACK_AB_MERGE_C R7, R17, R16, R7 ;  /* 0x000000101107723e */ /* 0x000fe20004807007 */
[----:B------:R3:W-:Y:S01]  /*2d50*/  STS.128 [R8+UR12], R148 ;  /* 0x0000009408007988 */ /* 0x0007e20008000c0c */
[----:B------:R-:W-:-:S02]  /*2d60*/  F2FP.SATFINITE.E4M3.F32.PACK_AB_MERGE_C R20, R21, R20, R22 ;  /* 0x000000141514723e */ /* 0x000fc40004807016 */
[C---:B------:R-:W-:Y:S01]  /*2d70*/  LOP3.LUT R9, R0.reuse, 0x40, RZ, 0x3c, !PT ;  /* 0x0000004000097812 */ /* 0x040fe200078e3cff */
[----:B------:R3:W-:Y:S01]  /*2d80*/  STS.128 [R8+UR12+0x4000], R92 ;  /* 0x0040005c08007988 */ /* 0x0007e20008000c0c */
[----:B------:R-:W-:Y:S02]  /*2d90*/  F2FP.SATFINITE.E4M3.F32.PACK_AB_MERGE_C R21, R25, R24, R26 ;  /* 0x000000181915723e */ /* 0x000fe4000480701a */
[----:B------:R-:W-:Y:S01]  /*2da0*/  F2FP.SATFINITE.E4M3.F32.PACK_AB_MERGE_C R22, R29, R28, R30 ;  /* 0x0000001c1d16723e */ /* 0x000fe2000480701e */
[----:B------:R3:W-:Y:S01]  /*2db0*/  STS.128 [R9+UR12], R104 ;  /* 0x0000006809007988 */ /* 0x0007e20008000c0c */
[----:B------:R-:W-:Y:S02]  /*2dc0*/  F2FP.SATFINITE.E4M3.F32.PACK_AB_MERGE_C R23, R33, R32, R23 ;  /* 0x000000202117723e */ /* 0x000fe40004807017 */
[----:B------:R-:W-:Y:S01]  /*2dd0*/  F2FP.SATFINITE.E4M3.F32.PACK_AB_MERGE_C R36, R37, R36, R38 ;  /* 0x000000242524723e */ /* 0x000fe20004807026 */
[----:B------:R3:W-:Y:S01]  /*2de0*/  STS.128 [R9+UR12+0x4000], R4 ;  /* 0x0040000409007988 */ /* 0x0007e20008000c0c */
[----:B------:R-:W-:-:S02]  /*2df0*/  LOP3.LUT R10, R0, 0x50, RZ, 0x3c, !PT ;  /* 0x00000050000a7812 */ /* 0x000fc400078e3cff */
[----:B------:R-:W-:Y:S02]  /*2e00*/  F2FP.SATFINITE.E4M3.F32.PACK_AB_MERGE_C R37, R41, R40, R42 ;  /* 0x000000282925723e */ /* 0x000fe4000480702a */
[----:B------:R-:W-:Y:S01]  /*2e10*/  F2FP.SATFINITE.E4M3.F32.PACK_AB_MERGE_C R38, R45, R44, R46 ;  /* 0x0000002c2d26723e */ /* 0x000fe2000480702e */
[----:B------:R3:W-:Y:S01]  /*2e20*/  STS.128 [R10+UR12], R108 ;  /* 0x0000006c0a007988 */ /* 0x0007e20008000c0c */
[----:B------:R-:W-:Y:S02]  /*2e30*/  F2FP.SATFINITE.E4M3.F32.PACK_AB_MERGE_C R39, R49, R48, R39 ;  /* 0x000000303127723e */ /* 0x000fe40004807027 */
[----:B------:R-:W-:Y:S01]  /*2e40*/  F2FP.SATFINITE.E4M3.F32.PACK_AB_MERGE_C R52, R53, R52, R54 ;  /* 0x000000343534723e */ /* 0x000fe20004807036 */
[----:B------:R3:W-:Y:S01]  /*2e50*/  STS.128 [R10+UR12+0x4000], R20 ;  /* 0x004000140a007988 */ /* 0x0007e20008000c0c */
[----:B------:R-:W-:Y:S02]  /*2e60*/  LOP3.LUT R11, R0, 0x60, RZ, 0x3c, !PT ;  /* 0x00000060000b7812 */ /* 0x000fe400078e3cff */
[----:B------:R-:W-:-:S02]  /*2e70*/  F2FP.SATFINITE.E4M3.F32.PACK_AB_MERGE_C R90, R97, R96, R98 ;  /* 0x00000060615a723e */ /* 0x000fc40004807062 */
[----:B------:R-:W-:Y:S01]  /*2e80*/  F2FP.SATFINITE.E4M3.F32.PACK_AB_MERGE_C R91, R101, R100, R91 ;  /* 0x00000064655b723e */ /* 0x000fe2000480705b */
[----:B------:R3:W-:Y:S01]  /*2e90*/  STS.128 [R11+UR12], R112 ;  /* 0x000000700b007988 */ /* 0x0007e20008000c0c */
[----:B------:R-:W-:Y:S02]  /*2ea0*/  F2FP.SATFINITE.E4M3.F32.PACK_AB_MERGE_C R53, R57, R56, R58 ;  /* 0x000000383935723e */ /* 0x000fe4000480703a */
[----:B------:R-:W-:Y:S01]  /*2eb0*/  F2FP.SATFINITE.E4M3.F32.PACK_AB_MERGE_C R54, R61, R60, R62 ;  /* 0x0000003c3d36723e */ /* 0x000fe2000480703e */
[----:B------:R3:W-:Y:S01]  /*2ec0*/  STS.128 [R11+UR12+0x4000], R36 ;  /* 0x004000240b007988 */ /* 0x0007e20008000c0c */
[----:B------:R-:W-:Y:S02]  /*2ed0*/  F2FP.SATFINITE.E4M3.F32.PACK_AB_MERGE_C R55, R65, R64, R66 ;  /* 0x000000404137723e */ /* 0x000fe40004807042 */
[----:B--2---:R-:W-:-:S05]  /*2ee0*/  LOP3.LUT R0, R0, 0x70, RZ, 0x3c, !PT ;  /* 0x0000007000007812 */ /* 0x004fca00078e3cff */
[----:B------:R3:W-:Y:S04]  /*2ef0*/  STS.128 [R0+UR12], R88 ;  /* 0x0000005800007988 */ /* 0x0007e80008000c0c */
[----:B------:R3:W-:Y:S01]  /*2f00*/  STS.128 [R0+UR12+0x4000], R52 ;  /* 0x0040003400007988 */ /* 0x0007e20008000c0c */
[----:B------:R2:W-:Y:S06]  /*2f10*/  MEMBAR.ALL.CTA ;  /* 0x0000000000007992 */ /* 0x0005ec0000008000 */
[----:B--2---:R-:W2:Y:S02]  /*2f20*/  FENCE.VIEW.ASYNC.S ;  /* 0x00000000000073c6 */ /* 0x004ea40000000000 */
[----:B--2---:R-:W-:Y:S06]  /*2f30*/  BAR.SYNC.DEFER_BLOCKING 0x0 ;  /* 0x0000000000007b1d */ /* 0x004fec0000010000 */
[----:B------:R3:W-:Y:S01]  /*2f40*/  @UP1 UTMASTG.2D [UR4], [UR14] ;  /* 0x000000040e0013b5 */ /* 0x0007e20008008000 */
[----:B------:R0:W-:Y:S01]  /*2f50*/  UTMACMDFLUSH ;  /* 0x00000000000079b7 */ /* 0x0001e20000000000 */
[----:B------:R-:W-:-:S04]  /*2f60*/  DEPBAR.LE SB0, 0x0 ;  /* 0x000080000000791a */ /* 0x000fc80000000000 */
[----:B------:R-:W-:Y:S08]  /*2f70*/  BAR.SYNC.DEFER_BLOCKING 0x0 ;  /* 0x0000000000007b1d */ /* 0x000ff00000010000 */
[----:B------:R-:W-:Y:S06]  /*2f80*/  BAR.SYNC.DEFER_BLOCKING 0x0 ;  /* 0x0000000000007b1d */ /* 0x000fec0000010000 */
[----:B---3--:R-:W-:Y:S05]  /*2f90*/  @P2 BRA `(.L_x_75) ;  /* 0x0000000000a02947 */ /* 0x008fea0003800000 */
[----:B------:R-:W2:Y:S01]  /*2fa0*/  S2UR UR5, SR_CgaCtaId ;  /* 0x00000000000579c3 */ /* 0x000ea20000008800 */
[----:B------:R-:W-:Y:S01]  /*2fb0*/  NOP ;  /* 0x0000000000007918 */ /* 0x000fe20000000000 */
[----:B------:R-:W-:Y:S01]  /*2fc0*/  UMOV UR4, 0x50 ;  /* 0x0000005000047882 */ /* 0x000fe20000000000 */
[----:B------:R-:W-:Y:S02]  /*2fd0*/  IMAD.U32 R0, RZ, RZ, UR24 ;  /* 0x00000018ff007e24 */ /* 0x000fe4000f8e00ff */
[----:B------:R-:W-:Y:S02]  /*2fe0*/  IMAD.MOV.U32 R3, RZ, RZ, 0xff ;  /* 0x000000ffff037424 */ /* 0x000fe400078e00ff */
[----:B------:R-:W-:Y:S01]  /*2ff0*/  IMAD.MOV.U32 R7, RZ, RZ, 0x1 ;  /* 0x00000001ff077424 */ /* 0x000fe200078e00ff */
[----:B------:R-:W-:-:S04]  /*3000*/  LOP3.LUT R0, R0, 0xffff, RZ, 0xc0, !PT ;  /* 0x0000ffff00007812 */ /* 0x000fc800078ec0ff */
[----:B------:R-:W-:-:S05]  /*3010*/  SHF.R.U32.HI R0, RZ, 0x5, R0 ;  /* 0x00000005ff007819 */ /* 0x000fca0000011600 */
[----:B------:R-:W-:Y:S01]  /*3020*/  VIADD R2, R0, 0x10 ;  /* 0x0000001000027836 */ /* 0x000fe20000000000 */
[----:B------:R-:W-:Y:S01]  /*3030*/  SHF.L.U32 R0, R3, R0, RZ ;  /* 0x0000000003007219 */ /* 0x000fe200000006ff */
[----:B--2---:R-:W-:-:S03]  /*3040*/  ULEA UR6, UR5, UR4, 0x18 ;  /* 0x0000000405067291 */ /* 0x004fc6000f8ec0ff */
[----:B------:R-:W-:-:S04]  /*3050*/  SHF.L.U32 R3, R7, R2, RZ ;  /* 0x0000000207037219 */ /* 0x000fc800000006ff */
[----:B------:R-:W-:Y:S02]  /*3060*/  LOP3.LUT R0, R3, R0, RZ, 0xfc, !PT ;  /* 0x0000000003007212 */ /* 0x000fe400078efcff */
[----:B------:R-:W2:Y:S02]  /*3070*/  LDS R5, [UR6] ;  /* 0x00000006ff057984 */ /* 0x000ea40008000800 */
[C---:B------:R-:W-:Y:S02]  /*3080*/  LOP3.LUT R2, R0.reuse, 0xffff, RZ, 0xc0, !PT ;  /* 0x0000ffff00027812 */ /* 0x040fe400078ec0ff */
[----:B--2---:R-:W-:-:S04]  /*3090*/  LOP3.LUT R3, R0, 0xffff, R5, 0x80, !PT ;  /* 0x0000ffff00037812 */ /* 0x004fc800078e8005 */
[----:B------:R-:W-:-:S13]  /*30a0*/  ISETP.NE.AND P0, PT, R3, R2, PT ;  /* 0x000000020300720c */ /* 0x000fda0003f05270 */
[----:B------:R-:W-:Y:S05]  /*30b0*/  @P0 BRA `(.L_x_76) ;  /* 0x0000000000500947 */ /* 0x000fea0003800000 */
[----:B------:R-:W-:Y:S02]  /*30c0*/  SHF.R.U32.HI R5, RZ, 0x10, R5 ;  /* 0x00000010ff057819 */ /* 0x000fe40000011605 */
[----:B------:R-:W-:-:S04]  /*30d0*/  SHF.R.U32.HI R2, RZ, 0x10, R0 ;  /* 0x00000010ff027819 */ /* 0x000fc80000011600 */
[----:B------:R-:W-:-:S04]  /*30e0*/  LOP3.LUT R5, R5, R2, RZ, 0xc0, !PT ;  /* 0x0000000205057212 */ /* 0x000fc800078ec0ff */
[----:B------:R-:W-:-:S13]  /*30f0*/  ISETP.NE.AND P0, PT, R5, R2, PT ;  /* 0x000000020500720c */ /* 0x000fda0003f05270 */
[----:B------:R-:W-:Y:S05]  /*3100*/  @P0 BRA `(.L_x_77) ;  /* 0x0000000000300947 */ /* 0x000fea0003800000 */
[----:B------:R-:W-:Y:S01]  /*3110*/  R2UR UR4, R0 ;  /* 0x00000000000472ca */ /* 0x000fe200000e0000 */
[----:B------:R-:W-:Y:S01]  /*3120*/  VOTEU.ANY UR5, UPT, PT ;  /* 0x0000000000057886 */ /* 0x000fe200038e0100 */
[----:B------:R-:W2:Y:S01]  /*3130*/  S2R R0, SR_LANEID ;  /* 0x0000000000007919 */ /* 0x000ea20000000000 */
[----:B------:R-:W-:-:S10]  /*3140*/  UFLO.U32 UR5, UR5 ;  /* 0x00000005000572bd */ /* 0x000fd400080e0000 */
[----:B------:R-:W-:-:S06]  /*3150*/  ULOP3.LUT UR4, URZ, UR4, URZ, 0x33, !UPT ;  /* 0x00000004ff047292 */ /* 0x000fcc000f8e33ff */
[----:B------:R-:W-:-:S04]  /*3160*/  IMAD.U32 R2, RZ, RZ, UR4 ;  /* 0x00000004ff027e24 */ /* 0x000fc8000f8e00ff */
[----:B------:R-:W3:Y:S02]  /*3170*/  REDUX UR7, R2 ;  /* 0x00000000020773c4 */ /* 0x000ee40000000000 */
[----:B------:R4:W-:Y:S01]  /*3180*/  UTCATOMSWS.AND URZ, UR4 ;  /* 0x0000000400ff79e3 */ /* 0x0009e20008000000 */
[----:B--2---:R-:W-:Y:S01]  /*3190*/  ISETP.EQ.U32.AND P0, PT, R0, UR5, PT ;  /* 0x0000000500007c0c */ /* 0x004fe2000bf02070 */
[----:B---3--:R-:W-:-:S12]  /*31a0*/  IMAD.U32 R0, RZ, RZ, UR7 ;  /* 0x00000007ff007e24 */ /* 0x008fd8000f8e00ff */
[----:B------:R4:W-:Y:S01]  /*31b0*/  @P0 ATOMS.AND RZ, [UR6], R0 ;  /* 0x00000000ffff098c */ /* 0x0009e2000a800006 */
[----:B------:R-:W-:Y:S05]  /*31c0*/  BRA `(.L_x_75) ;  /* 0x0000000000147947 */ /* 0x000fea0003800000 */
.L_x_77:
[----:B------:R-:W-:-:S07]  /*31d0*/  MOV R2, 0x31f0 ;  /* 0x000031f000027802 */ /* 0x000fce0000000f00 */
[----:B-1----:R-:W-:Y:S05]  /*31e0*/  CALL.REL.NOINC `($__internal_0_$__cuda_sm10x_tcgen05_guardrail_trap_col_being_dealloced_not_returned_by_alloc) ;  /* 0x0000000000447944 */ /* 0x002fea0003c00000 */
[----:B------:R-:W-:Y:S05]  /*31f0*/  BRA `(.L_x_75) ;  /* 0x0000000000087947 */ /* 0x000fea0003800000 */
.L_x_76:
[----:B------:R-:W-:-:S07]  /*3200*/  MOV R2, 0x3220 ;  /* 0x0000322000027802 */ /* 0x000fce0000000f00 */
[----:B-1----:R-:W-:Y:S05]  /*3210*/  CALL.REL.NOINC `($__internal_2_$__cuda_sm10x_tcgen05_guardrail_trap_unallocated_columns_being_dealloced) ;  /* 0x0000000000507944 */ /* 0x002fea0003c00000 */
.L_x_75:
[----:B------:R-:W-:Y:S01]  /*3220*/  NOP ;  /* 0x0000000000007918 */ /* 0x000fe20000000000 */
[----:B----4-:R-:W-:Y:S05]  /*3230*/  EXIT ;  /* 0x000000000000794d */ /* 0x010fea0003800000 */
.L_x_60:
[----:B------:R-:W2:Y:S02]  /*3240*/  SYNCS.PHASECHK.TRANS64.TRYWAIT P0, [UR12+0x18000], RZ ;  /* 0x018000ffff0075a7 */ /* 0x000ea4000800110c */
[----:B--2---:R-:W-:Y:S05]  /*3250*/  @!P0 BRA `(.L_x_60) ;  /* 0xfffffffc00f88947 */ /* 0x004fea000383ffff */
[----:B------:R-:W-:Y:S05]  /*3260*/  BRA `(.L_x_78) ;  /* 0xffffffe8005c7947 */ /* 0x000fea000383ffff */
.L_x_62:
[----:B------:R-:W2:Y:S02]  /*3270*/  SYNCS.PHASECHK.TRANS64.TRYWAIT P1, [UR12+0x18020], RZ ;  /* 0x018020ffff0075a7 */ /* 0x000ea4000802110c */
[----:B--2---:R-:W-:Y:S05]  /*3280*/  @!P1 BRA `(.L_x_62) ;  /* 0xfffffffc00f89947 */ /* 0x004fea000383ffff */
[----:B------:R-:W-:Y:S05]  /*3290*/  BRA `(.L_x_79) ;  /* 0xffffffe800dc7947 */ /* 0x000fea000383ffff */
.L_x_63:
[----:B------:R-:W3:Y:S02]  /*32a0*/  SYNCS.PHASECHK.TRANS64.TRYWAIT P0, [UR18+0x18000], R4 ;  /* 0x01800004ff0075a7 */ /* 0x000ee40008001112 */
[----:B---3--:R-:W-:Y:S05]  /*32b0*/  @!P0 BRA `(.L_x_63) ;  /* 0xfffffffc00f88947 */ /* 0x008fea000383ffff */
[----:B------:R-:W-:Y:S05]  /*32c0*/  BRA `(.L_x_80) ;  /* 0xffffffec00647947 */ /* 0x000fea000383ffff */
.L_x_65:
[----:B------:R-:W3:Y:S02]  /*32d0*/  SYNCS.PHASECHK.TRANS64.TRYWAIT P0, [UR18+0x18020], R4 ;  /* 0x01802004ff0075a7 */ /* 0x000ee40008001112 */
[----:B---3--:R-:W-:Y:S05]  /*32e0*/  @!P0 BRA `(.L_x_65) ;  /* 0xfffffffc00f88947 */ /* 0x008fea000383ffff */
[----:B------:R-:W-:Y:S05]  /*32f0*/  BRA `(.L_x_81) ;  /* 0xffffffec00d87947 */ /* 0x000fea000383ffff */
        .weak           $__internal_0_$__cuda_sm10x_tcgen05_guardrail_trap_col_being_dealloced_not_returned_by_alloc
        .type           $__internal_0_$__cuda_sm10x_tcgen05_guardrail_trap_col_being_dealloced_not_returned_by_alloc,@function
        .size           $__internal_0_$__cuda_sm10x_tcgen05_guardrail_trap_col_being_dealloced_not_returned_by_alloc,($__internal_1_$__cuda_sm10x_tcgen05_guardrail_trap_phase_invalid_during_alloc - $__internal_0_$__cuda_sm10x_tcgen05_guardrail_trap_col_being_dealloced_not_returned_by_alloc)
$__internal_0_$__cuda_sm10x_tcgen05_guardrail_trap_col_being_dealloced_not_returned_by_alloc:
[----:B------:R-:W-:Y:S05]  /*3300*/  BPT.TRAP 0x1 ;  /* 0x000000040000795c */ /* 0x000fea0000300000 */
[----:B------:R-:W-:-:S04]  /*3310*/  IMAD.MOV.U32 R3, RZ, RZ, 0x0 ;  /* 0x00000000ff037424 */ /* 0x000fc800078e00ff */
[----:B------:R-:W-:Y:S05]  /*3320*/  RET.REL.NODEC R2 `(gluon_tcgen05) ;  /* 0xffffffcc02347950 */ /* 0x000fea0003c3ffff */
        .weak           $__internal_1_$__cuda_sm10x_tcgen05_guardrail_trap_phase_invalid_during_alloc
        .type           $__internal_1_$__cuda_sm10x_tcgen05_guardrail_trap_phase_invalid_during_alloc,@function
        .size           $__internal_1_$__cuda_sm10x_tcgen05_guardrail_trap_phase_invalid_during_alloc,($__internal_2_$__cuda_sm10x_tcgen05_guardrail_trap_unallocated_columns_being_dealloced - $__internal_1_$__cuda_sm10x_tcgen05_guardrail_trap_phase_invalid_during_alloc)
$__internal_1_$__cuda_sm10x_tcgen05_guardrail_trap_phase_invalid_during_alloc:
[----:B------:R-:W-:Y:S05]  /*3330*/  BPT.TRAP 0x1 ;  /* 0x000000040000795c */ /* 0x000fea0000300000 */
[----:B------:R-:W-:-:S04]  /*3340*/  IMAD.MOV.U32 R3, RZ, RZ, 0x0 ;  /* 0x00000000ff037424 */ /* 0x000fc800078e00ff */
[----:B------:R-:W-:Y:S05]  /*3350*/  RET.REL.NODEC R2 `(gluon_tcgen05) ;  /* 0xffffffcc02287950 */ /* 0x000fea0003c3ffff */
        .weak           $__internal_2_$__cuda_sm10x_tcgen05_guardrail_trap_unallocated_columns_being_dealloced
        .type           $__internal_2_$__cuda_sm10x_tcgen05_guardrail_trap_unallocated_columns_being_dealloced,@function
        .size           $__internal_2_$__cuda_sm10x_tcgen05_guardrail_trap_unallocated_columns_being_dealloced,(.L_x_85 - $__internal_2_$__cuda_sm10x_tcgen05_guardrail_trap_unallocated_columns_being_dealloced)
$__internal_2_$__cuda_sm10x_tcgen05_guardrail_trap_unallocated_columns_being_dealloced:
[----:B------:R-:W-:Y:S05]  /*3360*/  BPT.TRAP 0x1 ;  /* 0x000000040000795c */ /* 0x000fea0000300000 */
[----:B------:R-:W-:-:S04]  /*3370*/  IMAD.MOV.U32 R3, RZ, RZ, 0x0 ;  /* 0x00000000ff037424 */ /* 0x000fc800078e00ff */
[----:B------:R-:W-:Y:S05]  /*3380*/  RET.REL.NODEC R2 `(gluon_tcgen05) ;  /* 0xffffffcc021c7950 */ /* 0x000fea0003c3ffff */
.L_x_82:
[----:B------:R-:W-:-:S00]  /*3390*/  BRA `(.L_x_82) ;  /* 0xfffffffc00fc7947 */ /* 0x000fc0000383ffff */
[----:B------:R-:W-:-:S00]  /*33a0*/  NOP ;  /* 0x0000000000007918 */ /* 0x000fc00000000000 */
        /* <DEDUP_REMOVED lines=13> */
.L_x_85:


//--------------------- .nv.shared.gluon_tcgen05  --------------------------
	.section	.nv.shared.gluon_tcgen05,"aw",@nobits
	.sectionflags	@""
	.align	16
	.zero		1024


//--------------------- .nv.shared.reserved.0     --------------------------
	.section	.nv.shared.reserved.0,"aw",@nobits
	.align	8
	.weak		__nv_reservedSMEM_offset_0_alias
	.size		__nv_reservedSMEM_offset_0_alias, 0, 64
	.other		__nv_reservedSMEM_offset_0_alias,@"STO_CUDA_RESERVED_SHARED STV_DEFAULT"
__nv_reservedSMEM_offset_0_alias:
	.zero		0
.nv.shared.reserved.0:
	.zero		64
	.weak		__nv_reservedSMEM_allocation_phase
	.type		__nv_reservedSMEM_allocation_phase,@object
	.size		__nv_reservedSMEM_allocation_phase,(.L_0 - __nv_reservedSMEM_allocation_phase)
__nv_reservedSMEM_allocation_phase:
	.zero		1
.L_0:
	.zero		7
	.weak		__nv_reservedSMEM_devtool_atexit_pc
	.type		__nv_reservedSMEM_devtool_atexit_pc,@object
	.size		__nv_reservedSMEM_devtool_atexit_pc,(__nv_reservedSMEM_allocation_mask - __nv_reservedSMEM_devtool_atexit_pc)
__nv_reservedSMEM_devtool_atexit_pc:
	.zero		8
	.weak		__nv_reservedSMEM_allocation_mask
	.type		__nv_reservedSMEM_allocation_mask,@object
	.size		__nv_reservedSMEM_allocation_mask,(.L_2 - __nv_reservedSMEM_allocation_mask)
__nv_reservedSMEM_allocation_mask:
	.zero		4
.L_2:


//--------------------- .nv.constant0.gluon_tcgen05 --------------------------
	.section	.nv.constant0.gluon_tcgen05,"a",@progbits
	.sectionflags	@""
	.align	4
.nv.constant0.gluon_tcgen05:
	.zero		976


//--------------------- SYMBOLS --------------------------

	.type		.nv.reservedSmem.offset0,@object
	.size		.nv.reservedSmem.offset0,0x4
	.type		.nv.reservedSmem.cap,@object
	.size		.nv.reservedSmem.cap,0x4
